	.target	sm_90a

	.elftype	@"ET_EXEC"


//--------------------- .note.nv.tkinfo           --------------------------
	.section	.note.nv.tkinfo,"",@"SHT_NOTE"
	.sectionflags	@"SHF_NOTE_NV_TKINFO"
	.tkinfo
        /*0018*/ 	.word	0x00000002
        /*0030*/ 	.string	""
        /*0030*/ 	.string	"ptxas"
        /*0030*/ 	.string	"Cuda compilation tools, release 13.0, V13.0.88"
        /*0030*/ 	.string	"Build cuda_13.0.r13.0/compiler.36424714_0"
        /*0030*/ 	.string	"-arch sm_90a -m 64 "



//--------------------- .note.nv.cuinfo           --------------------------
	.section	.note.nv.cuinfo,"",@"SHT_NOTE"
	.sectionflags	@"SHF_NOTE_NV_CUINFO"
        /*0018*/ 	.short	0x0002
        /*001a*/ 	.short	0x005a
        /*001c*/ 	.short	0x0082
	.zero		2


//--------------------- .nv.info                  --------------------------
	.section	.nv.info,"",@"SHT_CUDA_INFO"
	.align	4


	//----- nvinfo : EIATTR_REGCOUNT
	.align		4
        /*0000*/ 	.byte	0x04, 0x2f
        /*0002*/ 	.short	(.L_12 - .L_11)
	.align		4
.L_11:
        /*0004*/ 	.word	index@(_ZN7cutlass13device_kernelINS_4conv6kernel13ConvUniversalINS1_16ConvProblemShapeILNS1_8OperatorE1ELi3EEENS1_10collective14CollectiveConvINS1_46MainloopSm90TmaGmmaWarpSpecializedImplicitGemmILS5_1ELi11ELi3EN4cute5tupleIJNSA_1CILi2EEENSC_ILi1EEESE_EEENS1_36KernelImplicitTmaWarpSpecializedSm90ELi1EEENSB_IJNSC_ILi256EEENSC_ILi64EEENSB_IJNSC_ILi32EEEEEEEEENS_10bfloat16_tESN_NSA_8TiledMMAINSA_8MMA_AtomIJNSA_4SM904GMMA27MMA_64x64x16_F32BF16BF16_SSILNSR_5MajorE0ELST_1ELNSR_7ScaleInE1ELSU_1EEEEEENSA_6LayoutINSB_IJSE_SE_SE_EEENSB_IJNSC_ILi0EEESZ_SZ_EEEEENSB_IJNSA_10UnderscoreES12_S12_EEEEENS7_6detail26Sm90ImplicitGemmTileTraitsINSA_20SM90_TMA_LOAD_IM2COLENSA_14ComposedLayoutINSA_7SwizzleILi2ELi4ELi3EEENSA_18smem_ptr_flag_bitsILi16EEENSX_INSB_IJNSB_IJNSC_ILi8EEESK_EEENSB_IJSK_SE_EEENSB_IJSE_NSC_ILi11EEEEEEEEENSB_IJNSB_IJSK_SI_EEENSB_IJSE_SZ_EEENSB_IJSZ_NSC_ILi8192EEEEEEEEEEEEEvEENS16_INSA_23SM90_TMA_LOAD_MULTICASTENS18_INS19_ILi3ELi4ELi3EEES1C_NSX_INSB_IJNSB_IJSJ_SE_EEENSB_IJS1D_NSC_ILi4EEEEEES1H_EEENSB_IJS1K_NSB_IJSJ_NSC_ILi512EEEEEENSB_IJSZ_NSC_ILi2048EEEEEEEEEEEEEvEEEENS_8epilogue10collective6detail29Sm90TmaWarpSpecializedAdapterINS27_15DefaultEpilogueISN_NSB_IJNSB_IJllllEEESE_SZ_EEES2C_NS26_6thread17LinearCombinationISN_Li1EffLNS2D_9ScaleType4KindE0ELNS_15FloatRoundStyleE2ESN_EENS_4gemm15EpilogueDefaultEEEEEvvEEEEvNT_6ParamsE)
        /*0008*/ 	.word	0x0000009a


	//----- nvinfo : EIATTR_FRAME_SIZE
	.align		4
.L_12:
        /*000c*/ 	.byte	0x04, 0x11
        /*000e*/ 	.short	(.L_14 - .L_13)
	.align		4
.L_13:
        /*0010*/ 	.word	index@(_ZN7cutlass13device_kernelINS_4conv6kernel13ConvUniversalINS1_16ConvProblemShapeILNS1_8OperatorE1ELi3EEENS1_10collective14CollectiveConvINS1_46MainloopSm90TmaGmmaWarpSpecializedImplicitGemmILS5_1ELi11ELi3EN4cute5tupleIJNSA_1CILi2EEENSC_ILi1EEESE_EEENS1_36KernelImplicitTmaWarpSpecializedSm90ELi1EEENSB_IJNSC_ILi256EEENSC_ILi64EEENSB_IJNSC_ILi32EEEEEEEEENS_10bfloat16_tESN_NSA_8TiledMMAINSA_8MMA_AtomIJNSA_4SM904GMMA27MMA_64x64x16_F32BF16BF16_SSILNSR_5MajorE0ELST_1ELNSR_7ScaleInE1ELSU_1EEEEEENSA_6LayoutINSB_IJSE_SE_SE_EEENSB_IJNSC_ILi0EEESZ_SZ_EEEEENSB_IJNSA_10UnderscoreES12_S12_EEEEENS7_6detail26Sm90ImplicitGemmTileTraitsINSA_20SM90_TMA_LOAD_IM2COLENSA_14ComposedLayoutINSA_7SwizzleILi2ELi4ELi3EEENSA_18smem_ptr_flag_bitsILi16EEENSX_INSB_IJNSB_IJNSC_ILi8EEESK_EEENSB_IJSK_SE_EEENSB_IJSE_NSC_ILi11EEEEEEEEENSB_IJNSB_IJSK_SI_EEENSB_IJSE_SZ_EEENSB_IJSZ_NSC_ILi8192EEEEEEEEEEEEEvEENS16_INSA_23SM90_TMA_LOAD_MULTICASTENS18_INS19_ILi3ELi4ELi3EEES1C_NSX_INSB_IJNSB_IJSJ_SE_EEENSB_IJS1D_NSC_ILi4EEEEEES1H_EEENSB_IJS1K_NSB_IJSJ_NSC_ILi512EEEEEENSB_IJSZ_NSC_ILi2048EEEEEEEEEEEEEvEEEENS_8epilogue10collective6detail29Sm90TmaWarpSpecializedAdapterINS27_15DefaultEpilogueISN_NSB_IJNSB_IJllllEEESE_SZ_EEES2C_NS26_6thread17LinearCombinationISN_Li1EffLNS2D_9ScaleType4KindE0ELNS_15FloatRoundStyleE2ESN_EENS_4gemm15EpilogueDefaultEEEEEvvEEEEvNT_6ParamsE)
        /*0014*/ 	.word	0x00000000


	//----- nvinfo : EIATTR_MIN_STACK_SIZE
	.align		4
.L_14:
        /*0018*/ 	.byte	0x04, 0x12
        /*001a*/ 	.short	(.L_16 - .L_15)
	.align		4
.L_15:
        /*001c*/ 	.word	index@(_ZN7cutlass13device_kernelINS_4conv6kernel13ConvUniversalINS1_16ConvProblemShapeILNS1_8OperatorE1ELi3EEENS1_10collective14CollectiveConvINS1_46MainloopSm90TmaGmmaWarpSpecializedImplicitGemmILS5_1ELi11ELi3EN4cute5tupleIJNSA_1CILi2EEENSC_ILi1EEESE_EEENS1_36KernelImplicitTmaWarpSpecializedSm90ELi1EEENSB_IJNSC_ILi256EEENSC_ILi64EEENSB_IJNSC_ILi32EEEEEEEEENS_10bfloat16_tESN_NSA_8TiledMMAINSA_8MMA_AtomIJNSA_4SM904GMMA27MMA_64x64x16_F32BF16BF16_SSILNSR_5MajorE0ELST_1ELNSR_7ScaleInE1ELSU_1EEEEEENSA_6LayoutINSB_IJSE_SE_SE_EEENSB_IJNSC_ILi0EEESZ_SZ_EEEEENSB_IJNSA_10UnderscoreES12_S12_EEEEENS7_6detail26Sm90ImplicitGemmTileTraitsINSA_20SM90_TMA_LOAD_IM2COLENSA_14ComposedLayoutINSA_7SwizzleILi2ELi4ELi3EEENSA_18smem_ptr_flag_bitsILi16EEENSX_INSB_IJNSB_IJNSC_ILi8EEESK_EEENSB_IJSK_SE_EEENSB_IJSE_NSC_ILi11EEEEEEEEENSB_IJNSB_IJSK_SI_EEENSB_IJSE_SZ_EEENSB_IJSZ_NSC_ILi8192EEEEEEEEEEEEEvEENS16_INSA_23SM90_TMA_LOAD_MULTICASTENS18_INS19_ILi3ELi4ELi3EEES1C_NSX_INSB_IJNSB_IJSJ_SE_EEENSB_IJS1D_NSC_ILi4EEEEEES1H_EEENSB_IJS1K_NSB_IJSJ_NSC_ILi512EEEEEENSB_IJSZ_NSC_ILi2048EEEEEEEEEEEEEvEEEENS_8epilogue10collective6detail29Sm90TmaWarpSpecializedAdapterINS27_15DefaultEpilogueISN_NSB_IJNSB_IJllllEEESE_SZ_EEES2C_NS26_6thread17LinearCombinationISN_Li1EffLNS2D_9ScaleType4KindE0ELNS_15FloatRoundStyleE2ESN_EENS_4gemm15EpilogueDefaultEEEEEvvEEEEvNT_6ParamsE)
        /*0020*/ 	.word	0x00000000
.L_16:


//--------------------- .nv.compat                --------------------------
	.section	.nv.compat,"",@"SHT_CUDA_COMPAT_INFO"
	.align	4
        /*0000*/ 	.byte	0x02, 0x09, 0x01, 0x00, 0x02, 0x02, 0x04, 0x00, 0x02, 0x05, 0x05, 0x00, 0x03, 0x07, 0x01, 0x01
        /*0010*/ 	.byte	0x02, 0x03, 0x01, 0x00, 0x02, 0x06, 0x01, 0x00, 0x04, 0x0b, 0x08, 0x00, 0x00, 0x00, 0x00, 0x00
        /*0020*/ 	.byte	0x00, 0x00, 0x00, 0x00


//--------------------- .nv.info._ZN7cutlass13device_kernelINS_4conv6kernel13ConvUniversalINS1_16ConvProblemShapeILNS1_8OperatorE1ELi3EEENS1_10collective14CollectiveConvINS1_46MainloopSm90TmaGmmaWarpSpecializedImplicitGemmILS5_1ELi11ELi3EN4cute5tupleIJNSA_1CILi2EEENSC_ILi1EEESE_EEENS1_36KernelImplicitTmaWarpSpecializedSm90ELi1EEENSB_IJNSC_ILi256EEENSC_ILi64EEENSB_IJNSC_ILi32EEEEEEEEENS_10bfloat16_tESN_NSA_8TiledMMAINSA_8MMA_AtomIJNSA_4SM904GMMA27MMA_64x64x16_F32BF16BF16_SSILNSR_5MajorE0ELST_1ELNSR_7ScaleInE1ELSU_1EEEEEENSA_6LayoutINSB_IJSE_SE_SE_EEENSB_IJNSC_ILi0EEESZ_SZ_EEEEENSB_IJNSA_10UnderscoreES12_S12_EEEEENS7_6detail26Sm90ImplicitGemmTileTraitsINSA_20SM90_TMA_LOAD_IM2COLENSA_14ComposedLayoutINSA_7SwizzleILi2ELi4ELi3EEENSA_18smem_ptr_flag_bitsILi16EEENSX_INSB_IJNSB_IJNSC_ILi8EEESK_EEENSB_IJSK_SE_EEENSB_IJSE_NSC_ILi11EEEEEEEEENSB_IJNSB_IJSK_SI_EEENSB_IJSE_SZ_EEENSB_IJSZ_NSC_ILi8192EEEEEEEEEEEEEvEENS16_INSA_23SM90_TMA_LOAD_MULTICASTENS18_INS19_ILi3ELi4ELi3EEES1C_NSX_INSB_IJNSB_IJSJ_SE_EEENSB_IJS1D_NSC_ILi4EEEEEES1H_EEENSB_IJS1K_NSB_IJSJ_NSC_ILi512EEEEEENSB_IJSZ_NSC_ILi2048EEEEEEEEEEEEEvEEEENS_8epilogue10collective6detail29Sm90TmaWarpSpecializedAdapterINS27_15DefaultEpilogueISN_NSB_IJNSB_IJllllEEESE_SZ_EEES2C_NS26_6thread17LinearCombinationISN_Li1EffLNS2D_9ScaleType4KindE0ELNS_15FloatRoundStyleE2ESN_EENS_4gemm15EpilogueDefaultEEEEEvvEEEEvNT_6ParamsE --------------------------
	.section	.nv.info._ZN7cutlass13device_kernelINS_4conv6kernel13ConvUniversalINS1_16ConvProblemShapeILNS1_8OperatorE1ELi3EEENS1_10collective14CollectiveConvINS1_46MainloopSm90TmaGmmaWarpSpecializedImplicitGemmILS5_1ELi11ELi3EN4cute5tupleIJNSA_1CILi2EEENSC_ILi1EEESE_EEENS1_36KernelImplicitTmaWarpSpecializedSm90ELi1EEENSB_IJNSC_ILi256EEENSC_ILi64EEENSB_IJNSC_ILi32EEEEEEEEENS_10bfloat16_tESN_NSA_8TiledMMAINSA_8MMA_AtomIJNSA_4SM904GMMA27MMA_64x64x16_F32BF16BF16_SSILNSR_5MajorE0ELST_1ELNSR_7ScaleInE1ELSU_1EEEEEENSA_6LayoutINSB_IJSE_SE_SE_EEENSB_IJNSC_ILi0EEESZ_SZ_EEEEENSB_IJNSA_10UnderscoreES12_S12_EEEEENS7_6detail26Sm90ImplicitGemmTileTraitsINSA_20SM90_TMA_LOAD_IM2COLENSA_14ComposedLayoutINSA_7SwizzleILi2ELi4ELi3EEENSA_18smem_ptr_flag_bitsILi16EEENSX_INSB_IJNSB_IJNSC_ILi8EEESK_EEENSB_IJSK_SE_EEENSB_IJSE_NSC_ILi11EEEEEEEEENSB_IJNSB_IJSK_SI_EEENSB_IJSE_SZ_EEENSB_IJSZ_NSC_ILi8192EEEEEEEEEEEEEvEENS16_INSA_23SM90_TMA_LOAD_MULTICASTENS18_INS19_ILi3ELi4ELi3EEES1C_NSX_INSB_IJNSB_IJSJ_SE_EEENSB_IJS1D_NSC_ILi4EEEEEES1H_EEENSB_IJS1K_NSB_IJSJ_NSC_ILi512EEEEEENSB_IJSZ_NSC_ILi2048EEEEEEEEEEEEEvEEEENS_8epilogue10collective6detail29Sm90TmaWarpSpecializedAdapterINS27_15DefaultEpilogueISN_NSB_IJNSB_IJllllEEESE_SZ_EEES2C_NS26_6thread17LinearCombinationISN_Li1EffLNS2D_9ScaleType4KindE0ELNS_15FloatRoundStyleE2ESN_EENS_4gemm15EpilogueDefaultEEEEEvvEEEEvNT_6ParamsE,"",@"SHT_CUDA_INFO"
	.sectionflags	@""
	.align	4


	//----- nvinfo : EIATTR_CUDA_API_VERSION
	.align		4
        /*0000*/ 	.byte	0x04, 0x37
        /*0002*/ 	.short	(.L_18 - .L_17)
.L_17:
        /*0004*/ 	.word	0x00000082


	//----- nvinfo : EIATTR_KPARAM_INFO
	.align		4
.L_18:
        /*0008*/ 	.byte	0x04, 0x17
        /*000a*/ 	.short	(.L_20 - .L_19)
.L_19:
        /*000c*/ 	.word	0x00000000
        /*0010*/ 	.short	0x0000
        /*0012*/ 	.short	0x0070
        /*0014*/ 	.byte	0x00, 0xf0, 0x01, 0x10


	//----- nvinfo : EIATTR_SPARSE_MMA_MASK
	.align		4
.L_20:
        /*0018*/ 	.byte	0x03, 0x50
        /*001a*/ 	.short	0x0000


	//----- nvinfo : EIATTR_MAXREG_COUNT
	.align		4
        /*001c*/ 	.byte	0x03, 0x1b
        /*001e*/ 	.short	0x00ff


	//----- nvinfo : EIATTR_NUM_BARRIERS
	.align		4
        /*0020*/ 	.byte	0x02, 0x4c
        /*0022*/ 	.byte	0x01
	.zero		1


	//----- nvinfo : EIATTR_MERCURY_ISA_VERSION
	.align		4
        /*0024*/ 	.byte	0x03, 0x5f
        /*0026*/ 	.short	0x0101


	//----- nvinfo : EIATTR_COOP_GROUP_MASK_REGIDS
	.align		4
        /*0028*/ 	.byte	0x04, 0x29
        /*002a*/ 	.short	(.L_22 - .L_21)


	//   ....[0]....
.L_21:
        /*002c*/ 	.word	0xffffffff


	//   ....[1]....
        /*0030*/ 	.word	0xffffffff


	//   ....[2]....
        /*0034*/ 	.word	0xffffffff


	//   ....[3]....
        /*0038*/ 	.word	0xffffffff


	//----- nvinfo : EIATTR_COOP_GROUP_INSTR_OFFSETS
	.align		4
.L_22:
        /*003c*/ 	.byte	0x04, 0x28
        /*003e*/ 	.short	(.L_24 - .L_23)


	//   ....[0]....
.L_23:
        /*0040*/ 	.word	0x00000070


	//   ....[1]....
        /*0044*/ 	.word	0x00000080


	//   ....[2]....
        /*0048*/ 	.word	0x00000140


	//   ....[3]....
        /*004c*/ 	.word	0x000007b0


	//----- nvinfo : EIATTR_MBARRIER_INSTR_OFFSETS
	.align		4
.L_24:
        /*0050*/ 	.byte	0x04, 0x39
        /*0052*/ 	.short	(.L_26 - .L_25)


	//   ....[0]....
.L_25:
        /*0054*/ 	.word	0x00000310
        /*0058*/ 	.word	0x000000ff
        /*005c*/ 	.word	0x00037000
        /*0060*/ 	.short	0x0100
        /*0062*/ 	.byte	0x08
	.zero		1


	//   ....[1]....
        /*0064*/ 	.word	0x00000320
        /*0068*/ 	.word	0x000000ff
        /*006c*/ 	.word	0x00037058
        /*0070*/ 	.short	0x0100
        /*0072*/ 	.byte	0x08
	.zero		1


	//   ....[2]....
        /*0074*/ 	.word	0x00000330
        /*0078*/ 	.word	0x000000ff
        /*007c*/ 	.word	0x00037008
        /*0080*/ 	.short	0x0100
        /*0082*/ 	.byte	0x08
	.zero		1


	//   ....[3]....
        /*0084*/ 	.word	0x00000340
        /*0088*/ 	.word	0x000000ff
        /*008c*/ 	.word	0x00037060
        /*0090*/ 	.short	0x0100
        /*0092*/ 	.byte	0x08
	.zero		1


	//   ....[4]....
        /*0094*/ 	.word	0x00000350
        /*0098*/ 	.word	0x000000ff
        /*009c*/ 	.word	0x00037010
        /*00a0*/ 	.short	0x0100
        /*00a2*/ 	.byte	0x08
	.zero		1


	//   ....[5]....
        /*00a4*/ 	.word	0x00000360
        /*00a8*/ 	.word	0x000000ff
        /*00ac*/ 	.word	0x00037068
        /*00b0*/ 	.short	0x0100
        /*00b2*/ 	.byte	0x08
	.zero		1


	//   ....[6]....
        /*00b4*/ 	.word	0x00000370
        /*00b8*/ 	.word	0x000000ff
        /*00bc*/ 	.word	0x00037018
        /*00c0*/ 	.short	0x0100
        /*00c2*/ 	.byte	0x08
	.zero		1


	//   ....[7]....
        /*00c4*/ 	.word	0x00000380
        /*00c8*/ 	.word	0x000000ff
        /*00cc*/ 	.word	0x00037070
        /*00d0*/ 	.short	0x0100
        /*00d2*/ 	.byte	0x08
	.zero		1


	//   ....[8]....
        /*00d4*/ 	.word	0x00000390
        /*00d8*/ 	.word	0x000000ff
        /*00dc*/ 	.word	0x00037020
        /*00e0*/ 	.short	0x0100
        /*00e2*/ 	.byte	0x08
	.zero		1


	//   ....[9]....
        /*00e4*/ 	.word	0x000003a0
        /*00e8*/ 	.word	0x000000ff
        /*00ec*/ 	.word	0x00037078
        /*00f0*/ 	.short	0x0100
        /*00f2*/ 	.byte	0x08
	.zero		1


	//   ....[10]....
        /*00f4*/ 	.word	0x000003b0
        /*00f8*/ 	.word	0x000000ff
        /*00fc*/ 	.word	0x00037028
        /*0100*/ 	.short	0x0100
        /*0102*/ 	.byte	0x08
	.zero		1


	//   ....[11]....
        /*0104*/ 	.word	0x000003c0
        /*0108*/ 	.word	0x000000ff
        /*010c*/ 	.word	0x00037080
        /*0110*/ 	.short	0x0100
        /*0112*/ 	.byte	0x08
	.zero		1


	//   ....[12]....
        /*0114*/ 	.word	0x000003d0
        /*0118*/ 	.word	0x000000ff
        /*011c*/ 	.word	0x00037030
        /*0120*/ 	.short	0x0100
        /*0122*/ 	.byte	0x08
	.zero		1


	//   ....[13]....
        /*0124*/ 	.word	0x000003e0
        /*0128*/ 	.word	0x000000ff
        /*012c*/ 	.word	0x00037088
        /*0130*/ 	.short	0x0100
        /*0132*/ 	.byte	0x08
	.zero		1


	//   ....[14]....
        /*0134*/ 	.word	0x000003f0
        /*0138*/ 	.word	0x000000ff
        /*013c*/ 	.word	0x00037038
        /*0140*/ 	.short	0x0100
        /*0142*/ 	.byte	0x08
	.zero		1


	//   ....[15]....
        /*0144*/ 	.word	0x00000400
        /*0148*/ 	.word	0x000000ff
        /*014c*/ 	.word	0x00037090
        /*0150*/ 	.short	0x0100
        /*0152*/ 	.byte	0x08
	.zero		1


	//   ....[16]....
        /*0154*/ 	.word	0x00000410
        /*0158*/ 	.word	0x000000ff
        /*015c*/ 	.word	0x00037040
        /*0160*/ 	.short	0x0100
        /*0162*/ 	.byte	0x08
	.zero		1


	//   ....[17]....
        /*0164*/ 	.word	0x00000420
        /*0168*/ 	.word	0x000000ff
        /*016c*/ 	.word	0x00037098
        /*0170*/ 	.short	0x0100
        /*0172*/ 	.byte	0x08
	.zero		1


	//   ....[18]....
        /*0174*/ 	.word	0x00000430
        /*0178*/ 	.word	0x000000ff
        /*017c*/ 	.word	0x00037048
        /*0180*/ 	.short	0x0100
        /*0182*/ 	.byte	0x08
	.zero		1


	//   ....[19]....
        /*0184*/ 	.word	0x00000440
        /*0188*/ 	.word	0x000000ff
        /*018c*/ 	.word	0x000370a0
        /*0190*/ 	.short	0x0100
        /*0192*/ 	.byte	0x08
	.zero		1


	//   ....[20]....
        /*0194*/ 	.word	0x00000450
        /*0198*/ 	.word	0x000000ff
        /*019c*/ 	.word	0x00037050
        /*01a0*/ 	.short	0x0100
        /*01a2*/ 	.byte	0x08
	.zero		1


	//   ....[21]....
        /*01a4*/ 	.word	0x00000460
        /*01a8*/ 	.word	0x000000ff
        /*01ac*/ 	.word	0x000370a8
        /*01b0*/ 	.short	0x0100
        /*01b2*/ 	.byte	0x08
	.zero		1


	//   ....[22]....
        /*01b4*/ 	.word	0x00001020
        /*01b8*/ 	.word	0x00000008
        /*01bc*/ 	.word	0x00037000
        /*01c0*/ 	.short	0x010a
        /*01c2*/ 	.byte	0x3f
	.zero		1


	//   ....[23]....
        /*01c4*/ 	.word	0x00001480
        /*01c8*/ 	.word	0x0000000a
        /*01cc*/ 	.word	0x00037000
        /*01d0*/ 	.short	0x010a
        /*01d2*/ 	.byte	0x3f
	.zero		1


	//   ....[24]....
        /*01d4*/ 	.word	0x00001780
        /*01d8*/ 	.word	0x00000009
        /*01dc*/ 	.word	0x00000000
        /*01e0*/ 	.short	0x0101
        /*01e2*/ 	.byte	0x3f
	.zero		1


	//   ....[25]....
        /*01e4*/ 	.word	0x000019b0
        /*01e8*/ 	.word	0x00000005
        /*01ec*/ 	.word	0x00000000
        /*01f0*/ 	.short	0x0101
        /*01f2*/ 	.byte	0x3f
	.zero		1


	//   ....[26]....
        /*01f4*/ 	.word	0x0000c010
        /*01f8*/ 	.word	0x0000000d
        /*01fc*/ 	.word	0x00037058
        /*0200*/ 	.short	0x010a
        /*0202*/ 	.byte	0x3f
	.zero		1


	//   ....[27]....
        /*0204*/ 	.word	0x0000c830
        /*0208*/ 	.word	0x00000003
        /*020c*/ 	.word	0x00000000
        /*0210*/ 	.short	0x010a
        /*0212*/ 	.byte	0x3f
	.zero		1


	//   ....[28]....
        /*0214*/ 	.word	0x0000c8e0
        /*0218*/ 	.word	0x00000000
        /*021c*/ 	.word	0x00000000
        /*0220*/ 	.short	0x010a
        /*0222*/ 	.byte	0x3f
	.zero		1


	//   ....[29]....
        /*0224*/ 	.word	0x0000c990
        /*0228*/ 	.word	0x00000000
        /*022c*/ 	.word	0x00000000
        /*0230*/ 	.short	0x010a
        /*0232*/ 	.byte	0x3f
	.zero		1


	//   ....[30]....
        /*0234*/ 	.word	0x0000ca40
        /*0238*/ 	.word	0x00000000
        /*023c*/ 	.word	0x00000000
        /*0240*/ 	.short	0x010a
        /*0242*/ 	.byte	0x3f
	.zero		1


	//   ....[31]....
        /*0244*/ 	.word	0x0000caf0
        /*0248*/ 	.word	0x00000000
        /*024c*/ 	.word	0x00000000
        /*0250*/ 	.short	0x010a
        /*0252*/ 	.byte	0x3f
	.zero		1


	//   ....[32]....
        /*0254*/ 	.word	0x0000cba0
        /*0258*/ 	.word	0x00000000
        /*025c*/ 	.word	0x00000000
        /*0260*/ 	.short	0x010a
        /*0262*/ 	.byte	0x3f
	.zero		1


	//   ....[33]....
        /*0264*/ 	.word	0x0000cc50
        /*0268*/ 	.word	0x00000000
        /*026c*/ 	.word	0x00000000
        /*0270*/ 	.short	0x010a
        /*0272*/ 	.byte	0x3f
	.zero		1


	//   ....[34]....
        /*0274*/ 	.word	0x0000cd00
        /*0278*/ 	.word	0x00000000
        /*027c*/ 	.word	0x00000000
        /*0280*/ 	.short	0x010a
        /*0282*/ 	.byte	0x3f
	.zero		1


	//   ....[35]....
        /*0284*/ 	.word	0x0000cdb0
        /*0288*/ 	.word	0x00000000
        /*028c*/ 	.word	0x00000000
        /*0290*/ 	.short	0x010a
        /*0292*/ 	.byte	0x3f
	.zero		1


	//   ....[36]....
        /*0294*/ 	.word	0x0000ce60
        /*0298*/ 	.word	0x00000000
        /*029c*/ 	.word	0x00000000
        /*02a0*/ 	.short	0x010a
        /*02a2*/ 	.byte	0x3f
	.zero		1


	//   ....[37]....
        /*02a4*/ 	.word	0x0000cf10
        /*02a8*/ 	.word	0x00000005
        /*02ac*/ 	.word	0x00000000
        /*02b0*/ 	.short	0x010a
        /*02b2*/ 	.byte	0x3f
	.zero		1


	//----- nvinfo : EIATTR_NUM_MBARRIERS
	.align		4
.L_26:
        /*02b4*/ 	.byte	0x03, 0x38
        /*02b6*/ 	.short	0x0016


	//----- nvinfo : EIATTR_EXIT_INSTR_OFFSETS
	.align		4
        /*02b8*/ 	.byte	0x04, 0x1c
        /*02ba*/ 	.short	(.L_28 - .L_27)


	//   ....[0]....
.L_27:
        /*02bc*/ 	.word	0x00000b50


	//   ....[1]....
        /*02c0*/ 	.word	0x00001ab0


	//   ....[2]....
        /*02c4*/ 	.word	0x00008b50


	//   ....[3]....
        /*02c8*/ 	.word	0x00008b90


	//   ....[4]....
        /*02cc*/ 	.word	0x0000bde0


	//   ....[5]....
        /*02d0*/ 	.word	0x0000be20


	//   ....[6]....
        /*02d4*/ 	.word	0x0000be40


	//   ....[7]....
        /*02d8*/ 	.word	0x0000c720


	//   ....[8]....
        /*02dc*/ 	.word	0x0000cf40


	//----- nvinfo : EIATTR_MAX_THREADS
	.align		4
.L_28:
        /*02e0*/ 	.byte	0x04, 0x05
        /*02e2*/ 	.short	(.L_30 - .L_29)
.L_29:
        /*02e4*/ 	.word	0x00000100
        /*02e8*/ 	.word	0x00000001
        /*02ec*/ 	.word	0x00000001


	//----- nvinfo : EIATTR_CRS_STACK_SIZE
	.align		4
.L_30:
        /*02f0*/ 	.byte	0x04, 0x1e
        /*02f2*/ 	.short	(.L_32 - .L_31)
.L_31:
        /*02f4*/ 	.word	0x00000000


	//----- nvinfo : EIATTR_CBANK_PARAM_SIZE
	.align		4
.L_32:
        /*02f8*/ 	.byte	0x03, 0x19
        /*02fa*/ 	.short	0x0470


	//----- nvinfo : EIATTR_PARAM_CBANK
	.align		4
        /*02fc*/ 	.byte	0x04, 0x0a
        /*02fe*/ 	.short	(.L_34 - .L_33)
	.align		4
.L_33:
        /*0300*/ 	.word	index@(.nv.constant0._ZN7cutlass13device_kernelINS_4conv6kernel13ConvUniversalINS1_16ConvProblemShapeILNS1_8OperatorE1ELi3EEENS1_10collective14CollectiveConvINS1_46MainloopSm90TmaGmmaWarpSpecializedImplicitGemmILS5_1ELi11ELi3EN4cute5tupleIJNSA_1CILi2EEENSC_ILi1EEESE_EEENS1_36KernelImplicitTmaWarpSpecializedSm90ELi1EEENSB_IJNSC_ILi256EEENSC_ILi64EEENSB_IJNSC_ILi32EEEEEEEEENS_10bfloat16_tESN_NSA_8TiledMMAINSA_8MMA_AtomIJNSA_4SM904GMMA27MMA_64x64x16_F32BF16BF16_SSILNSR_5MajorE0ELST_1ELNSR_7ScaleInE1ELSU_1EEEEEENSA_6LayoutINSB_IJSE_SE_SE_EEENSB_IJNSC_ILi0EEESZ_SZ_EEEEENSB_IJNSA_10UnderscoreES12_S12_EEEEENS7_6detail26Sm90ImplicitGemmTileTraitsINSA_20SM90_TMA_LOAD_IM2COLENSA_14ComposedLayoutINSA_7SwizzleILi2ELi4ELi3EEENSA_18smem_ptr_flag_bitsILi16EEENSX_INSB_IJNSB_IJNSC_ILi8EEESK_EEENSB_IJSK_SE_EEENSB_IJSE_NSC_ILi11EEEEEEEEENSB_IJNSB_IJSK_SI_EEENSB_IJSE_SZ_EEENSB_IJSZ_NSC_ILi8192EEEEEEEEEEEEEvEENS16_INSA_23SM90_TMA_LOAD_MULTICASTENS18_INS19_ILi3ELi4ELi3EEES1C_NSX_INSB_IJNSB_IJSJ_SE_EEENSB_IJS1D_NSC_ILi4EEEEEES1H_EEENSB_IJS1K_NSB_IJSJ_NSC_ILi512EEEEEENSB_IJSZ_NSC_ILi2048EEEEEEEEEEEEEvEEEENS_8epilogue10collective6detail29Sm90TmaWarpSpecializedAdapterINS27_15DefaultEpilogueISN_NSB_IJNSB_IJllllEEESE_SZ_EEES2C_NS26_6thread17LinearCombinationISN_Li1EffLNS2D_9ScaleType4KindE0ELNS_15FloatRoundStyleE2ESN_EENS_4gemm15EpilogueDefaultEEEEEvvEEEEvNT_6ParamsE)
        /*0304*/ 	.short	0x0210
        /*0306*/ 	.short	0x0470


	//----- nvinfo : EIATTR_SW_WAR
	.align		4
.L_34:
        /*0308*/ 	.byte	0x04, 0x36
        /*030a*/ 	.short	(.L_36 - .L_35)
.L_35:
        /*030c*/ 	.word	0x00000008
.L_36:


//--------------------- .nv.callgraph             --------------------------
	.section	.nv.callgraph,"",@"SHT_CUDA_CALLGRAPH"
	.align	4
	.sectionentsize	8
	.align		4
        /*0000*/ 	.word	0x00000000
	.align		4
        /*0004*/ 	.word	0xffffffff
	.align		4
        /*0008*/ 	.word	0x00000000
	.align		4
        /*000c*/ 	.word	0xfffffffe
	.align		4
        /*0010*/ 	.word	0x00000000
	.align		4
        /*0014*/ 	.word	0xfffffffd
	.align		4
        /*0018*/ 	.word	0x00000000
	.align		4
        /*001c*/ 	.word	0xfffffffc


//--------------------- .nv.constant4             --------------------------
	.section	.nv.constant4,"a",@progbits
	.align	8
	.align		8
.nv.constant4:
        /*0000*/ 	.dword	_ZN39_INTERNAL_5f53c910_4_k_cu_395b361e_28284cuda3std3__45__cpo5beginE
	.align		8
        /*0008*/ 	.dword	_ZN39_INTERNAL_5f53c910_4_k_cu_395b361e_28284cuda3std3__45__cpo3endE
	.align		8
        /*0010*/ 	.dword	_ZN39_INTERNAL_5f53c910_4_k_cu_395b361e_28284cuda3std3__45__cpo6cbeginE
	.align		8
        /*0018*/ 	.dword	_ZN39_INTERNAL_5f53c910_4_k_cu_395b361e_28284cuda3std3__45__cpo4cendE
	.align		8
        /*0020*/ 	.dword	_ZN39_INTERNAL_5f53c910_4_k_cu_395b361e_28284cuda3std3__441_GLOBAL__N__5f53c910_4_k_cu_395b361e_28286ignoreE
	.align		8
        /*0028*/ 	.dword	_ZN39_INTERNAL_5f53c910_4_k_cu_395b361e_28284cuda3std3__419piecewise_constructE
	.align		8
        /*0030*/ 	.dword	_ZN39_INTERNAL_5f53c910_4_k_cu_395b361e_28284cuda3std3__48in_placeE
	.align		8
        /*0038*/ 	.dword	_ZN39_INTERNAL_5f53c910_4_k_cu_395b361e_28284cuda3std6ranges3__45__cpo4swapE
	.align		8
        /*0040*/ 	.dword	_ZN39_INTERNAL_5f53c910_4_k_cu_395b361e_28284cuda3std6ranges3__45__cpo9iter_moveE
	.align		8
        /*0048*/ 	.dword	_ZN39_INTERNAL_5f53c910_4_k_cu_395b361e_28284cute7productE
	.align		8
        /*0050*/ 	.dword	_ZN39_INTERNAL_5f53c910_4_k_cu_395b361e_28284cute1_E


//--------------------- .text._ZN7cutlass13device_kernelINS_4conv6kernel13ConvUniversalINS1_16ConvProblemShapeILNS1_8OperatorE1ELi3EEENS1_10collective14CollectiveConvINS1_46MainloopSm90TmaGmmaWarpSpecializedImplicitGemmILS5_1ELi11ELi3EN4cute5tupleIJNSA_1CILi2EEENSC_ILi1EEESE_EEENS1_36KernelImplicitTmaWarpSpecializedSm90ELi1EEENSB_IJNSC_ILi256EEENSC_ILi64EEENSB_IJNSC_ILi32EEEEEEEEENS_10bfloat16_tESN_NSA_8TiledMMAINSA_8MMA_AtomIJNSA_4SM904GMMA27MMA_64x64x16_F32BF16BF16_SSILNSR_5MajorE0ELST_1ELNSR_7ScaleInE1ELSU_1EEEEEENSA_6LayoutINSB_IJSE_SE_SE_EEENSB_IJNSC_ILi0EEESZ_SZ_EEEEENSB_IJNSA_10UnderscoreES12_S12_EEEEENS7_6detail26Sm90ImplicitGemmTileTraitsINSA_20SM90_TMA_LOAD_IM2COLENSA_14ComposedLayoutINSA_7SwizzleILi2ELi4ELi3EEENSA_18smem_ptr_flag_bitsILi16EEENSX_INSB_IJNSB_IJNSC_ILi8EEESK_EEENSB_IJSK_SE_EEENSB_IJSE_NSC_ILi11EEEEEEEEENSB_IJNSB_IJSK_SI_EEENSB_IJSE_SZ_EEENSB_IJSZ_NSC_ILi8192EEEEEEEEEEEEEvEENS16_INSA_23SM90_TMA_LOAD_MULTICASTENS18_INS19_ILi3ELi4ELi3EEES1C_NSX_INSB_IJNSB_IJSJ_SE_EEENSB_IJS1D_NSC_ILi4EEEEEES1H_EEENSB_IJS1K_NSB_IJSJ_NSC_ILi512EEEEEENSB_IJSZ_NSC_ILi2048EEEEEEEEEEEEEvEEEENS_8epilogue10collective6detail29Sm90TmaWarpSpecializedAdapterINS27_15DefaultEpilogueISN_NSB_IJNSB_IJllllEEESE_SZ_EEES2C_NS26_6thread17LinearCombinationISN_Li1EffLNS2D_9ScaleType4KindE0ELNS_15FloatRoundStyleE2ESN_EENS_4gemm15EpilogueDefaultEEEEEvvEEEEvNT_6ParamsE --------------------------
	.section	.text._ZN7cutlass13device_kernelINS_4conv6kernel13ConvUniversalINS1_16ConvProblemShapeILNS1_8OperatorE1ELi3EEENS1_10collective14CollectiveConvINS1_46MainloopSm90TmaGmmaWarpSpecializedImplicitGemmILS5_1ELi11ELi3EN4cute5tupleIJNSA_1CILi2EEENSC_ILi1EEESE_EEENS1_36KernelImplicitTmaWarpSpecializedSm90ELi1EEENSB_IJNSC_ILi256EEENSC_ILi64EEENSB_IJNSC_ILi32EEEEEEEEENS_10bfloat16_tESN_NSA_8TiledMMAINSA_8MMA_AtomIJNSA_4SM904GMMA27MMA_64x64x16_F32BF16BF16_SSILNSR_5MajorE0ELST_1ELNSR_7ScaleInE1ELSU_1EEEEEENSA_6LayoutINSB_IJSE_SE_SE_EEENSB_IJNSC_ILi0EEESZ_SZ_EEEEENSB_IJNSA_10UnderscoreES12_S12_EEEEENS7_6detail26Sm90ImplicitGemmTileTraitsINSA_20SM90_TMA_LOAD_IM2COLENSA_14ComposedLayoutINSA_7SwizzleILi2ELi4ELi3EEENSA_18smem_ptr_flag_bitsILi16EEENSX_INSB_IJNSB_IJNSC_ILi8EEESK_EEENSB_IJSK_SE_EEENSB_IJSE_NSC_ILi11EEEEEEEEENSB_IJNSB_IJSK_SI_EEENSB_IJSE_SZ_EEENSB_IJSZ_NSC_ILi8192EEEEEEEEEEEEEvEENS16_INSA_23SM90_TMA_LOAD_MULTICASTENS18_INS19_ILi3ELi4ELi3EEES1C_NSX_INSB_IJNSB_IJSJ_SE_EEENSB_IJS1D_NSC_ILi4EEEEEES1H_EEENSB_IJS1K_NSB_IJSJ_NSC_ILi512EEEEEENSB_IJSZ_NSC_ILi2048EEEEEEEEEEEEEvEEEENS_8epilogue10collective6detail29Sm90TmaWarpSpecializedAdapterINS27_15DefaultEpilogueISN_NSB_IJNSB_IJllllEEESE_SZ_EEES2C_NS26_6thread17LinearCombinationISN_Li1EffLNS2D_9ScaleType4KindE0ELNS_15FloatRoundStyleE2ESN_EENS_4gemm15EpilogueDefaultEEEEEvvEEEEvNT_6ParamsE,"ax",@progbits
	.align	128
.text._ZN7cutlass13device_kernelINS_4conv6kernel13ConvUniversalINS1_16ConvProblemShapeILNS1_8OperatorE1ELi3EEENS1_10collective14CollectiveConvINS1_46MainloopSm90TmaGmmaWarpSpecializedImplicitGemmILS5_1ELi11ELi3EN4cute5tupleIJNSA_1CILi2EEENSC_ILi1EEESE_EEENS1_36KernelImplicitTmaWarpSpecializedSm90ELi1EEENSB_IJNSC_ILi256EEENSC_ILi64EEENSB_IJNSC_ILi32EEEEEEEEENS_10bfloat16_tESN_NSA_8TiledMMAINSA_8MMA_AtomIJNSA_4SM904GMMA27MMA_64x64x16_F32BF16BF16_SSILNSR_5MajorE0ELST_1ELNSR_7ScaleInE1ELSU_1EEEEEENSA_6LayoutINSB_IJSE_SE_SE_EEENSB_IJNSC_ILi0EEESZ_SZ_EEEEENSB_IJNSA_10UnderscoreES12_S12_EEEEENS7_6detail26Sm90ImplicitGemmTileTraitsINSA_20SM90_TMA_LOAD_IM2COLENSA_14ComposedLayoutINSA_7SwizzleILi2ELi4ELi3EEENSA_18smem_ptr_flag_bitsILi16EEENSX_INSB_IJNSB_IJNSC_ILi8EEESK_EEENSB_IJSK_SE_EEENSB_IJSE_NSC_ILi11EEEEEEEEENSB_IJNSB_IJSK_SI_EEENSB_IJSE_SZ_EEENSB_IJSZ_NSC_ILi8192EEEEEEEEEEEEEvEENS16_INSA_23SM90_TMA_LOAD_MULTICASTENS18_INS19_ILi3ELi4ELi3EEES1C_NSX_INSB_IJNSB_IJSJ_SE_EEENSB_IJS1D_NSC_ILi4EEEEEES1H_EEENSB_IJS1K_NSB_IJSJ_NSC_ILi512EEEEEENSB_IJSZ_NSC_ILi2048EEEEEEEEEEEEEvEEEENS_8epilogue10collective6detail29Sm90TmaWarpSpecializedAdapterINS27_15DefaultEpilogueISN_NSB_IJNSB_IJllllEEESE_SZ_EEES2C_NS26_6thread17LinearCombinationISN_Li1EffLNS2D_9ScaleType4KindE0ELNS_15FloatRoundStyleE2ESN_EENS_4gemm15EpilogueDefaultEEEEEvvEEEEvNT_6ParamsE:
        .type           _ZN7cutlass13device_kernelINS_4conv6kernel13ConvUniversalINS1_16ConvProblemShapeILNS1_8OperatorE1ELi3EEENS1_10collective14CollectiveConvINS1_46MainloopSm90TmaGmmaWarpSpecializedImplicitGemmILS5_1ELi11ELi3EN4cute5tupleIJNSA_1CILi2EEENSC_ILi1EEESE_EEENS1_36KernelImplicitTmaWarpSpecializedSm90ELi1EEENSB_IJNSC_ILi256EEENSC_ILi64EEENSB_IJNSC_ILi32EEEEEEEEENS_10bfloat16_tESN_NSA_8TiledMMAINSA_8MMA_AtomIJNSA_4SM904GMMA27MMA_64x64x16_F32BF16BF16_SSILNSR_5MajorE0ELST_1ELNSR_7ScaleInE1ELSU_1EEEEEENSA_6LayoutINSB_IJSE_SE_SE_EEENSB_IJNSC_ILi0EEESZ_SZ_EEEEENSB_IJNSA_10UnderscoreES12_S12_EEEEENS7_6detail26Sm90ImplicitGemmTileTraitsINSA_20SM90_TMA_LOAD_IM2COLENSA_14ComposedLayoutINSA_7SwizzleILi2ELi4ELi3EEENSA_18smem_ptr_flag_bitsILi16EEENSX_INSB_IJNSB_IJNSC_ILi8EEESK_EEENSB_IJSK_SE_EEENSB_IJSE_NSC_ILi11EEEEEEEEENSB_IJNSB_IJSK_SI_EEENSB_IJSE_SZ_EEENSB_IJSZ_NSC_ILi8192EEEEEEEEEEEEEvEENS16_INSA_23SM90_TMA_LOAD_MULTICASTENS18_INS19_ILi3ELi4ELi3EEES1C_NSX_INSB_IJNSB_IJSJ_SE_EEENSB_IJS1D_NSC_ILi4EEEEEES1H_EEENSB_IJS1K_NSB_IJSJ_NSC_ILi512EEEEEENSB_IJSZ_NSC_ILi2048EEEEEEEEEEEEEvEEEENS_8epilogue10collective6detail29Sm90TmaWarpSpecializedAdapterINS27_15DefaultEpilogueISN_NSB_IJNSB_IJllllEEESE_SZ_EEES2C_NS26_6thread17LinearCombinationISN_Li1EffLNS2D_9ScaleType4KindE0ELNS_15FloatRoundStyleE2ESN_EENS_4gemm15EpilogueDefaultEEEEEvvEEEEvNT_6ParamsE,@function
        .size           _ZN7cutlass13device_kernelINS_4conv6kernel13ConvUniversalINS1_16ConvProblemShapeILNS1_8OperatorE1ELi3EEENS1_10collective14CollectiveConvINS1_46MainloopSm90TmaGmmaWarpSpecializedImplicitGemmILS5_1ELi11ELi3EN4cute5tupleIJNSA_1CILi2EEENSC_ILi1EEESE_EEENS1_36KernelImplicitTmaWarpSpecializedSm90ELi1EEENSB_IJNSC_ILi256EEENSC_ILi64EEENSB_IJNSC_ILi32EEEEEEEEENS_10bfloat16_tESN_NSA_8TiledMMAINSA_8MMA_AtomIJNSA_4SM904GMMA27MMA_64x64x16_F32BF16BF16_SSILNSR_5MajorE0ELST_1ELNSR_7ScaleInE1ELSU_1EEEEEENSA_6LayoutINSB_IJSE_SE_SE_EEENSB_IJNSC_ILi0EEESZ_SZ_EEEEENSB_IJNSA_10UnderscoreES12_S12_EEEEENS7_6detail26Sm90ImplicitGemmTileTraitsINSA_20SM90_TMA_LOAD_IM2COLENSA_14ComposedLayoutINSA_7SwizzleILi2ELi4ELi3EEENSA_18smem_ptr_flag_bitsILi16EEENSX_INSB_IJNSB_IJNSC_ILi8EEESK_EEENSB_IJSK_SE_EEENSB_IJSE_NSC_ILi11EEEEEEEEENSB_IJNSB_IJSK_SI_EEENSB_IJSE_SZ_EEENSB_IJSZ_NSC_ILi8192EEEEEEEEEEEEEvEENS16_INSA_23SM90_TMA_LOAD_MULTICASTENS18_INS19_ILi3ELi4ELi3EEES1C_NSX_INSB_IJNSB_IJSJ_SE_EEENSB_IJS1D_NSC_ILi4EEEEEES1H_EEENSB_IJS1K_NSB_IJSJ_NSC_ILi512EEEEEENSB_IJSZ_NSC_ILi2048EEEEEEEEEEEEEvEEEENS_8epilogue10collective6detail29Sm90TmaWarpSpecializedAdapterINS27_15DefaultEpilogueISN_NSB_IJNSB_IJllllEEESE_SZ_EEES2C_NS26_6thread17LinearCombinationISN_Li1EffLNS2D_9ScaleType4KindE0ELNS_15FloatRoundStyleE2ESN_EENS_4gemm15EpilogueDefaultEEEEEvvEEEEvNT_6ParamsE,(.L_x_267 - _ZN7cutlass13device_kernelINS_4conv6kernel13ConvUniversalINS1_16ConvProblemShapeILNS1_8OperatorE1ELi3EEENS1_10collective14CollectiveConvINS1_46MainloopSm90TmaGmmaWarpSpecializedImplicitGemmILS5_1ELi11ELi3EN4cute5tupleIJNSA_1CILi2EEENSC_ILi1EEESE_EEENS1_36KernelImplicitTmaWarpSpecializedSm90ELi1EEENSB_IJNSC_ILi256EEENSC_ILi64EEENSB_IJNSC_ILi32EEEEEEEEENS_10bfloat16_tESN_NSA_8TiledMMAINSA_8MMA_AtomIJNSA_4SM904GMMA27MMA_64x64x16_F32BF16BF16_SSILNSR_5MajorE0ELST_1ELNSR_7ScaleInE1ELSU_1EEEEEENSA_6LayoutINSB_IJSE_SE_SE_EEENSB_IJNSC_ILi0EEESZ_SZ_EEEEENSB_IJNSA_10UnderscoreES12_S12_EEEEENS7_6detail26Sm90ImplicitGemmTileTraitsINSA_20SM90_TMA_LOAD_IM2COLENSA_14ComposedLayoutINSA_7SwizzleILi2ELi4ELi3EEENSA_18smem_ptr_flag_bitsILi16EEENSX_INSB_IJNSB_IJNSC_ILi8EEESK_EEENSB_IJSK_SE_EEENSB_IJSE_NSC_ILi11EEEEEEEEENSB_IJNSB_IJSK_SI_EEENSB_IJSE_SZ_EEENSB_IJSZ_NSC_ILi8192EEEEEEEEEEEEEvEENS16_INSA_23SM90_TMA_LOAD_MULTICASTENS18_INS19_ILi3ELi4ELi3EEES1C_NSX_INSB_IJNSB_IJSJ_SE_EEENSB_IJS1D_NSC_ILi4EEEEEES1H_EEENSB_IJS1K_NSB_IJSJ_NSC_ILi512EEEEEENSB_IJSZ_NSC_ILi2048EEEEEEEEEEEEEvEEEENS_8epilogue10collective6detail29Sm90TmaWarpSpecializedAdapterINS27_15DefaultEpilogueISN_NSB_IJNSB_IJllllEEESE_SZ_EEES2C_NS26_6thread17LinearCombinationISN_Li1EffLNS2D_9ScaleType4KindE0ELNS_15FloatRoundStyleE2ESN_EENS_4gemm15EpilogueDefaultEEEEEvvEEEEvNT_6ParamsE)
        .other          _ZN7cutlass13device_kernelINS_4conv6kernel13ConvUniversalINS1_16ConvProblemShapeILNS1_8OperatorE1ELi3EEENS1_10collective14CollectiveConvINS1_46MainloopSm90TmaGmmaWarpSpecializedImplicitGemmILS5_1ELi11ELi3EN4cute5tupleIJNSA_1CILi2EEENSC_ILi1EEESE_EEENS1_36KernelImplicitTmaWarpSpecializedSm90ELi1EEENSB_IJNSC_ILi256EEENSC_ILi64EEENSB_IJNSC_ILi32EEEEEEEEENS_10bfloat16_tESN_NSA_8TiledMMAINSA_8MMA_AtomIJNSA_4SM904GMMA27MMA_64x64x16_F32BF16BF16_SSILNSR_5MajorE0ELST_1ELNSR_7ScaleInE1ELSU_1EEEEEENSA_6LayoutINSB_IJSE_SE_SE_EEENSB_IJNSC_ILi0EEESZ_SZ_EEEEENSB_IJNSA_10UnderscoreES12_S12_EEEEENS7_6detail26Sm90ImplicitGemmTileTraitsINSA_20SM90_TMA_LOAD_IM2COLENSA_14ComposedLayoutINSA_7SwizzleILi2ELi4ELi3EEENSA_18smem_ptr_flag_bitsILi16EEENSX_INSB_IJNSB_IJNSC_ILi8EEESK_EEENSB_IJSK_SE_EEENSB_IJSE_NSC_ILi11EEEEEEEEENSB_IJNSB_IJSK_SI_EEENSB_IJSE_SZ_EEENSB_IJSZ_NSC_ILi8192EEEEEEEEEEEEEvEENS16_INSA_23SM90_TMA_LOAD_MULTICASTENS18_INS19_ILi3ELi4ELi3EEES1C_NSX_INSB_IJNSB_IJSJ_SE_EEENSB_IJS1D_NSC_ILi4EEEEEES1H_EEENSB_IJS1K_NSB_IJSJ_NSC_ILi512EEEEEENSB_IJSZ_NSC_ILi2048EEEEEEEEEEEEEvEEEENS_8epilogue10collective6detail29Sm90TmaWarpSpecializedAdapterINS27_15DefaultEpilogueISN_NSB_IJNSB_IJllllEEESE_SZ_EEES2C_NS26_6thread17LinearCombinationISN_Li1EffLNS2D_9ScaleType4KindE0ELNS_15FloatRoundStyleE2ESN_EENS_4gemm15EpilogueDefaultEEEEEvvEEEEvNT_6ParamsE,@"STO_CUDA_ENTRY STV_DEFAULT"
_ZN7cutlass13device_kernelINS_4conv6kernel13ConvUniversalINS1_16ConvProblemShapeILNS1_8OperatorE1ELi3EEENS1_10collective14CollectiveConvINS1_46MainloopSm90TmaGmmaWarpSpecializedImplicitGemmILS5_1ELi11ELi3EN4cute5tupleIJNSA_1CILi2EEENSC_ILi1EEESE_EEENS1_36KernelImplicitTmaWarpSpecializedSm90ELi1EEENSB_IJNSC_ILi256EEENSC_ILi64EEENSB_IJNSC_ILi32EEEEEEEEENS_10bfloat16_tESN_NSA_8TiledMMAINSA_8MMA_AtomIJNSA_4SM904GMMA27MMA_64x64x16_F32BF16BF16_SSILNSR_5MajorE0ELST_1ELNSR_7ScaleInE1ELSU_1EEEEEENSA_6LayoutINSB_IJSE_SE_SE_EEENSB_IJNSC_ILi0EEESZ_SZ_EEEEENSB_IJNSA_10UnderscoreES12_S12_EEEEENS7_6detail26Sm90ImplicitGemmTileTraitsINSA_20SM90_TMA_LOAD_IM2COLENSA_14ComposedLayoutINSA_7SwizzleILi2ELi4ELi3EEENSA_18smem_ptr_flag_bitsILi16EEENSX_INSB_IJNSB_IJNSC_ILi8EEESK_EEENSB_IJSK_SE_EEENSB_IJSE_NSC_ILi11EEEEEEEEENSB_IJNSB_IJSK_SI_EEENSB_IJSE_SZ_EEENSB_IJSZ_NSC_ILi8192EEEEEEEEEEEEEvEENS16_INSA_23SM90_TMA_LOAD_MULTICASTENS18_INS19_ILi3ELi4ELi3EEES1C_NSX_INSB_IJNSB_IJSJ_SE_EEENSB_IJS1D_NSC_ILi4EEEEEES1H_EEENSB_IJS1K_NSB_IJSJ_NSC_ILi512EEEEEENSB_IJSZ_NSC_ILi2048EEEEEEEEEEEEEvEEEENS_8epilogue10collective6detail29Sm90TmaWarpSpecializedAdapterINS27_15DefaultEpilogueISN_NSB_IJNSB_IJllllEEESE_SZ_EEES2C_NS26_6thread17LinearCombinationISN_Li1EffLNS2D_9ScaleType4KindE0ELNS_15FloatRoundStyleE2ESN_EENS_4gemm15EpilogueDefaultEEEEEvvEEEEvNT_6ParamsE:
[----:B------:R-:W-:Y:S01]  /*0000*/  LDC R1, c[0x0][0x28] ;  /* 0x00000a00ff017b82 */ /* 0x000fe20000000800 */
[----:B------:R-:W0:Y:S01]  /*0010*/  S2R R13, SR_TID.X ;  /* 0x00000000000d7919 */ /* 0x000e220000002100 */
[----:B------:R-:W-:Y:S01]  /*0020*/  ELECT P0, URZ, PT ;  /* 0x00000000003f782f */ /* 0x000fe20003800000 */
[----:B------:R-:W-:Y:S01]  /*0030*/  BSSY B0, `(.L_x_0) ;  /* 0x0000010000007945 */ /* 0x000fe20003800000 */
[----:B------:R-:W1:Y:S01]  /*0040*/  S2R R12, SR_CTAID.X ;  /* 0x00000000000c7919 */ /* 0x000e620000002500 */
[--C-:B0-----:R-:W-:Y:S02]  /*0050*/  SHF.R.U32.HI R2, RZ, 0x5, R13.reuse ;  /* 0x00000005ff027819 */ /* 0x101fe4000001160d */
[----:B------:R-:W-:-:S03]  /*0060*/  SHF.R.U32.HI R0, RZ, 0x7, R13 ;  /* 0x00000007ff007819 */ /* 0x000fc6000001160d */
[----:B------:R-:W0:Y:S04]  /*0070*/  SHFL.IDX PT, R4, R2, RZ, 0x1f ;  /* 0x00001fff02047589 */ /* 0x000e2800000e0000 */
[----:B------:R2:W3:Y:S01]  /*0080*/  SHFL.IDX PT, R10, R0, RZ, 0x1f ;  /* 0x00001fff000a7589 */ /* 0x0004e200000e0000 */
[----:B0-----:R-:W-:-:S13]  /*0090*/  ISETP.NE.OR P0, PT, R4, RZ, !P0 ;  /* 0x000000ff0400720c */ /* 0x001fda0004705670 */
[----:B-123--:R-:W-:Y:S05]  /*00a0*/  @P0 BRA `(.L_x_1) ;  /* 0x0000000000200947 */ /* 0x00efea0003800000 */
[----:B------:R-:W-:Y:S02]  /*00b0*/  ULDC.64 UR4, c[0x0][0x198] ;  /* 0x0000660000047ab9 */ /* 0x000fe40000000a00 */
[----:B------:R-:W-:Y:S02]  /*00c0*/  UIADD3 UR6, UP0, UR4, 0xf0, URZ ;  /* 0x000000f004067890 */ /* 0x000fe4000ff1e03f */
[----:B------:R-:W-:Y:S02]  /*00d0*/  UIADD3 UR4, UP1, UR4, 0x270, URZ ;  /* 0x0000027004047890 */ /* 0x000fe4000ff3e03f */
[----:B------:R-:W-:Y:S02]  /*00e0*/  UIADD3.X UR7, URZ, UR5, URZ, UP0, !UPT ;  /* 0x000000053f077290 */ /* 0x000fe400087fe43f */
[----:B------:R-:W-:-:S07]  /*00f0*/  UIADD3.X UR5, URZ, UR5, URZ, UP1, !UPT ;  /* 0x000000053f057290 */ /* 0x000fce0008ffe43f */
[----:B------:R0:W-:Y:S02]  /*0100*/  UTMACCTL.PF [UR6] ;  /* 0x00000000060079b9 */ /* 0x0001e40008040000 */
[----:B------:R0:W-:Y:S02]  /*0110*/  UTMACCTL.PF [UR4] ;  /* 0x00000000040079b9 */ /* 0x0001e40008040000 */
[----:B0-----:R-:W-:Y:S01]  /*0120*/  NOP ;  /* 0x0000000000007918 */ /* 0x001fe20000000000 */
.L_x_1:
[----:B------:R-:W-:Y:S05]  /*0130*/  BSYNC B0 ;  /* 0x0000000000007941 */ /* 0x000fea0003800000 */
.L_x_0:
[----:B------:R-:W0:Y:S01]  /*0140*/  SHFL.IDX PT, R2, R2, RZ, 0x1f ;  /* 0x00001fff02027589 */ /* 0x000e2200000e0000 */
[----:B------:R-:W-:Y:S02]  /*0150*/  SHF.R.S32.HI R0, RZ, 0x1f, R13 ;  /* 0x0000001fff007819 */ /* 0x000fe4000001140d */
[----:B------:R-:W-:Y:S01]  /*0160*/  I2FP.F32.U32 R8, R12 ;  /* 0x0000000c00087245 */ /* 0x000fe20000201000 */
[----:B------:R-:W1:Y:S01]  /*0170*/  S2R R16, SR_CTAID.Y ;  /* 0x0000000000107919 */ /* 0x000e620000002600 */
[----:B------:R-:W-:-:S04]  /*0180*/  LEA.HI R0, R0, R13, RZ, 0x7 ;  /* 0x0000000d00007211 */ /* 0x000fc800078f38ff */
[----:B------:R-:W-:-:S05]  /*0190*/  LOP3.LUT R0, R0, 0xffffff80, RZ, 0xc0, !PT ;  /* 0xffffff8000007812 */ /* 0x000fca00078ec0ff */
[----:B------:R-:W-:-:S05]  /*01a0*/  IMAD.IADD R0, R13, 0x1, -R0 ;  /* 0x000000010d007824 */ /* 0x000fca00078e0a00 */
[----:B------:R-:W-:-:S04]  /*01b0*/  SHF.R.S32.HI R3, RZ, 0x1f, R0 ;  /* 0x0000001fff037819 */ /* 0x000fc80000011400 */
[----:B------:R-:W-:Y:S02]  /*01c0*/  LEA.HI R5, R3, R0, RZ, 0x3 ;  /* 0x0000000003057211 */ /* 0x000fe400078f18ff */
[----:B0-----:R-:W-:Y:S02]  /*01d0*/  ISETP.NE.AND P0, PT, R2, RZ, PT ;  /* 0x000000ff0200720c */ /* 0x001fe40003f05270 */
[--C-:B------:R-:W-:Y:S02]  /*01e0*/  SHF.R.S32.HI R6, RZ, 0x3, R5.reuse ;  /* 0x00000003ff067819 */ /* 0x100fe40000011405 */
[----:B------:R-:W-:Y:S02]  /*01f0*/  SHF.R.S32.HI R5, RZ, 0x1f, R5 ;  /* 0x0000001fff057819 */ /* 0x000fe40000011405 */
[----:B------:R-:W-:-:S07]  /*0200*/  SHF.R.S32.HI R7, RZ, 0x1f, R2 ;  /* 0x0000001fff077819 */ /* 0x000fce0000011402 */
[----:B-1----:R-:W-:Y:S05]  /*0210*/  @P0 BRA `(.L_x_2) ;  /* 0x00000000009c0947 */ /* 0x002fea0003800000 */
[----:B------:R-:W-:Y:S01]  /*0220*/  ELECT P0, URZ, PT ;  /* 0x00000000003f782f */ /* 0x000fe20003800000 */
[----:B------:R-:W-:-:S12]  /*0230*/  BSSY B0, `(.L_x_2) ;  /* 0x0000025000007945 */ /* 0x000fd80003800000 */
[----:B------:R-:W-:Y:S05]  /*0240*/  @!P0 BRA `(.L_x_3) ;  /* 0x00000000008c8947 */ /* 0x000fea0003800000 */
[----:B------:R-:W0:Y:S01]  /*0250*/  S2UR UR8, SR_CgaCtaId ;  /* 0x00000000000879c3 */ /* 0x000e220000008800 */
[----:B------:R-:W-:Y:S01]  /*0260*/  UMOV UR4, 0x400 ;  /* 0x0000040000047882 */ /* 0x000fe20000000000 */
[----:B------:R-:W-:Y:S01]  /*0270*/  UMOV UR5, 0x1 ;  /* 0x0000000100057882 */ /* 0x000fe20000000000 */
[----:B------:R-:W-:Y:S02]  /*0280*/  UMOV UR6, 0x2 ;  /* 0x0000000200067882 */ /* 0x000fe40000000000 */
[----:B------:R-:W-:-:S04]  /*0290*/  UIADD3 UR6, -UR6, 0x100000, URZ ;  /* 0x0010000006067890 */ /* 0x000fc8000fffe13f */
[----:B------:R-:W-:Y:S02]  /*02a0*/  USHF.L.U32 UR7, UR6, 0xb, URZ ;  /* 0x0000000b06077899 */ /* 0x000fe4000800063f */
[----:B------:R-:W-:Y:S02]  /*02b0*/  USHF.L.U32 UR6, UR6, 0x1, URZ ;  /* 0x0000000106067899 */ /* 0x000fe4000800063f */
[----:B0-----:R-:W-:Y:S02]  /*02c0*/  ULEA UR8, UR8, UR4, 0x18 ;  /* 0x0000000408087291 */ /* 0x001fe4000f8ec03f */
[----:B------:R-:W-:-:S04]  /*02d0*/  UIADD3 UR4, -UR5, 0x100000, URZ ;  /* 0x0010000005047890 */ /* 0x000fc8000fffe13f */
[----:B------:R-:W-:Y:S02]  /*02e0*/  USHF.L.U32 UR5, UR4, 0xb, URZ ;  /* 0x0000000b04057899 */ /* 0x000fe4000800063f */
[----:B------:R-:W-:Y:S01]  /*02f0*/  USHF.L.U32 UR4, UR4, 0x1, URZ ;  /* 0x0000000104047899 */ /* 0x000fe2000800063f */
[----:B------:R-:W0:Y:S11]  /*0300*/  FENCE.VIEW.ASYNC.S ;  /* 0x00000000000073c6 */ /* 0x000e360000000000 */
[----:B0-----:R0:W1:Y:S01]  /*0310*/  SYNCS.EXCH.64 URZ, [UR8+0x37000], UR4 ;  /* 0x03700004083f75b2 */ /* 0x0010620008000100 */
[----:B------:R0:W2:Y:S01]  /*0320*/  SYNCS.EXCH.64 URZ, [UR8+0x37058], UR6 ;  /* 0x03705806083f75b2 */ /* 0x0000a20008000100 */
[----:B------:R0:W3:Y:S01]  /*0330*/  SYNCS.EXCH.64 URZ, [UR8+0x37008], UR4 ;  /* 0x03700804083f75b2 */ /* 0x0000e20008000100 */
[----:B------:R0:W4:Y:S01]  /*0340*/  SYNCS.EXCH.64 URZ, [UR8+0x37060], UR6 ;  /* 0x03706006083f75b2 */ /* 0x0001220008000100 */
[----:B------:R0:W0:Y:S01]  /*0350*/  SYNCS.EXCH.64 URZ, [UR8+0x37010], UR4 ;  /* 0x03701004083f75b2 */ /* 0x0000220008000100 */
        /* <DEDUP_REMOVED lines=17> */
[----:B------:R-:W-:Y:S01]  /*0470*/  NOP ;  /* 0x0000000000007918 */ /* 0x000fe20000000000 */
.L_x_3:
[----:B0-----:R-:W-:Y:S05]  /*0480*/  BSYNC B0 ;  /* 0x0000000000007941 */ /* 0x001fea0003800000 */
.L_x_2:
[----:B------:R-:W-:Y:S01]  /*0490*/  ULDC UR4, c[0x0][0x150] ;  /* 0x0000540000047ab9 */ /* 0x000fe20000000800 */
[----:B------:R-:W-:Y:S01]  /*04a0*/  LEA.HI R5, R5, R6, RZ, 0x2 ;  /* 0x0000000605057211 */ /* 0x000fe200078f10ff */
[----:B------:R-:W-:Y:S01]  /*04b0*/  FMUL R8, R8, UR4 ;  /* 0x0000000408087c20 */ /* 0x000fe20008400000 */
[----:B------:R-:W-:Y:S01]  /*04c0*/  LEA.HI R7, R7, R2, RZ, 0x2 ;  /* 0x0000000207077211 */ /* 0x000fe200078f10ff */
[----:B------:R-:W-:Y:S01]  /*04d0*/  ULDC UR4, c[0x0][0x154] ;  /* 0x0000550000047ab9 */ /* 0x000fe20000000800 */
[----:B------:R-:W-:Y:S01]  /*04e0*/  LOP3.LUT R5, R5, 0xfffffffc, RZ, 0xc0, !PT ;  /* 0xfffffffc05057812 */ /* 0x000fe200078ec0ff */
[----:B------:R-:W0:Y:S01]  /*04f0*/  LDC R11, c[0x0][0x140] ;  /* 0x00005000ff0b7b82 */ /* 0x000e220000000800 */
[----:B------:R-:W-:Y:S01]  /*0500*/  LOP3.LUT R7, R7, 0x3ffffffc, RZ, 0xc0, !PT ;  /* 0x3ffffffc07077812 */ /* 0x000fe200078ec0ff */
[----:B------:R-:W5:Y:S01]  /*0510*/  F2I.U32.TRUNC.NTZ R8, R8 ;  /* 0x0000000800087305 */ /* 0x000f62000020f000 */
[----:B------:R-:W-:Y:S01]  /*0520*/  LOP3.LUT P0, RZ, R0, 0x7, RZ, 0xc0, !PT ;  /* 0x0000000700ff7812 */ /* 0x000fe2000780c0ff */
[----:B------:R-:W-:Y:S01]  /*0530*/  IMAD.IADD R5, R6, 0x1, -R5 ;  /* 0x0000000106057824 */ /* 0x000fe200078e0a05 */
[----:B------:R-:W-:Y:S01]  /*0540*/  I2FP.F32.U32 R6, R16 ;  /* 0x0000001000067245 */ /* 0x000fe20000201000 */
[----:B------:R-:W-:Y:S01]  /*0550*/  IMAD.IADD R2, R2, 0x1, -R7 ;  /* 0x0000000102027824 */ /* 0x000fe200078e0a07 */
[----:B------:R-:W-:Y:S01]  /*0560*/  ISETP.NE.AND P3, PT, R10, 0x1, PT ;  /* 0x000000010a00780c */ /* 0x000fe20003f65270 */
[----:B------:R-:W-:Y:S01]  /*0570*/  NOP ;  /* 0x0000000000007918 */ /* 0x000fe20000000000 */
[----:B------:R-:W-:Y:S01]  /*0580*/  NOP ;  /* 0x0000000000007918 */ /* 0x000fe20000000000 */
[----:B------:R-:W-:-:S02]  /*0590*/  IMAD R2, R2, 0x4, R5 ;  /* 0x0000000402027824 */ /* 0x000fc400078e0205 */
[----:B------:R-:W-:Y:S01]  /*05a0*/  FMUL R9, R6, UR4 ;  /* 0x0000000406097c20 */ /* 0x000fe20008400000 */
[----:B------:R-:W-:Y:S02]  /*05b0*/  ULDC UR4, c[0x0][0x144] ;  /* 0x0000510000047ab9 */ /* 0x000fe40000000800 */
[C---:B------:R-:W-:Y:S01]  /*05c0*/  LEA.HI R5, R2.reuse, R2, RZ, 0x1 ;  /* 0x0000000202057211 */ /* 0x040fe200078f08ff */
[----:B-----5:R-:W-:Y:S02]  /*05d0*/  IMAD.MOV R7, RZ, RZ, -R8 ;  /* 0x000000ffff077224 */ /* 0x020fe400078e0a08 */
[----:B------:R-:W5:Y:S01]  /*05e0*/  F2I.U32.TRUNC.NTZ R9, R9 ;  /* 0x0000000900097305 */ /* 0x000f62000020f000 */
[----:B------:R-:W-:Y:S01]  /*05f0*/  LOP3.LUT R5, R5, 0xfffffffe, RZ, 0xc0, !PT ;  /* 0xfffffffe05057812 */ /* 0x000fe200078ec0ff */
[----:B------:R-:W-:Y:S01]  /*0600*/  IMAD R6, R7, UR4, R12 ;  /* 0x0000000407067c24 */ /* 0x000fe2000f8e020c */
[----:B------:R-:W-:Y:S01]  /*0610*/  ULDC UR4, c[0x0][0x148] ;  /* 0x0000520000047ab9 */ /* 0x000fe20000000800 */
[C---:B------:R-:W-:Y:S01]  /*0620*/  IMAD.SHL.U32 R7, R2.reuse, 0x4, RZ ;  /* 0x0000000402077824 */ /* 0x040fe200078e00ff */
[----:B0-----:R-:W-:Y:S01]  /*0630*/  ISETP.EQ.U32.AND P1, PT, R11, 0x1, PT ;  /* 0x000000010b00780c */ /* 0x001fe20003f22070 */
[----:B------:R-:W-:-:S03]  /*0640*/  IMAD.IADD R5, R2, 0x1, -R5 ;  /* 0x0000000102057824 */ /* 0x000fc600078e0a05 */
[----:B------:R-:W-:Y:S02]  /*0650*/  LOP3.LUT R2, R2, 0xc, R7, 0x78, !PT ;  /* 0x0000000c02027812 */ /* 0x000fe400078e7807 */
[----:B------:R-:W-:Y:S02]  /*0660*/  ISETP.NE.AND P4, PT, R5, R6, PT ;  /* 0x000000060500720c */ /* 0x000fe40003f85270 */
[----:B------:R-:W-:Y:S01]  /*0670*/  SHF.R.S32.HI R5, RZ, 0x1f, R4 ;  /* 0x0000001fff057819 */ /* 0x000fe20000011404 */
[----:B-----5:R-:W-:Y:S01]  /*0680*/  IMAD.MOV R7, RZ, RZ, -R9 ;  /* 0x000000ffff077224 */ /* 0x020fe200078e0a09 */
[----:B------:R-:W-:Y:S02]  /*0690*/  ISETP.LT.U32.AND P0, PT, R2, 0x2, !P0 ;  /* 0x000000020200780c */ /* 0x000fe40004701070 */
[----:B------:R-:W-:Y:S01]  /*06a0*/  LEA.HI R5, R5, R4, RZ, 0x2 ;  /* 0x0000000405057211 */ /* 0x000fe200078f10ff */
[----:B------:R-:W-:-:S03]  /*06b0*/  IMAD R9, R7, UR4, R16 ;  /* 0x0000000407097c24 */ /* 0x000fc6000f8e0210 */
[----:B------:R-:W-:-:S03]  /*06c0*/  LOP3.LUT R5, R5, 0xfffffffc, RZ, 0xc0, !PT ;  /* 0xfffffffc05057812 */ /* 0x000fc600078ec0ff */
[----:B------:R-:W-:Y:S02]  /*06d0*/  @P4 LEA.HI R6, R2, R2, RZ, 0x1 ;  /* 0x0000000202064211 */ /* 0x000fe400078f08ff */
[----:B------:R-:W-:Y:S01]  /*06e0*/  IMAD.IADD R7, R4, 0x1, -R5 ;  /* 0x0000000104077824 */ /* 0x000fe200078e0a05 */
[----:B------:R-:W-:Y:S02]  /*06f0*/  SEL R5, RZ, 0x1, !P0 ;  /* 0x00000001ff057807 */ /* 0x000fe40004000000 */
[----:B------:R-:W-:Y:S02]  /*0700*/  @P4 SHF.R.S32.HI R6, RZ, 0x1, R6 ;  /* 0x00000001ff064819 */ /* 0x000fe40000011406 */
[----:B------:R-:W-:Y:S02]  /*0710*/  LOP3.LUT P2, RZ, R10, R7, RZ, 0xfc, !PT ;  /* 0x000000070aff7212 */ /* 0x000fe4000784fcff */
[----:B------:R-:W-:Y:S01]  /*0720*/  @P4 ISETP.NE.AND P5, PT, R6, R9, PT ;  /* 0x000000090600420c */ /* 0x000fe20003fa5270 */
[----:B------:R-:W-:Y:S01]  /*0730*/  IMAD.MOV.U32 R6, RZ, RZ, 0x1 ;  /* 0x00000001ff067424 */ /* 0x000fe200078e00ff */
[----:B------:R-:W-:-:S02]  /*0740*/  SEL R4, RZ, 0x1, P2 ;  /* 0x00000001ff047807 */ /* 0x000fc40001000000 */
[----:B------:R-:W-:Y:S02]  /*0750*/  @P4 SEL R6, RZ, 0x1, P5 ;  /* 0x00000001ff064807 */ /* 0x000fe40002800000 */
[----:B------:R-:W-:Y:S02]  /*0760*/  SEL R4, R4, 0x2, P3 ;  /* 0x0000000204047807 */ /* 0x000fe40001800000 */
[----:B------:R-:W-:Y:S01]  /*0770*/  LOP3.LUT R6, R6, R5, RZ, 0xc0, !PT ;  /* 0x0000000506067212 */ /* 0x000fe200078ec0ff */
[----:B------:R-:W-:Y:S06]  /*0780*/  @!P1 BRA `(.L_x_4) ;  /* 0x0000000000089947 */ /* 0x000fec0003800000 */
[----:B-1234-:R-:W-:Y:S01]  /*0790*/  UCGABAR_ARV ;  /* 0x00000000000079c7 */ /* 0x01efe20008000000 */
[----:B------:R-:W-:Y:S05]  /*07a0*/  BRA `(.L_x_5) ;  /* 0x0000000000047947 */ /* 0x000fea0003800000 */
.L_x_4:
[----:B-1234-:R-:W-:Y:S01]  /*07b0*/  NOP ;  /* 0x0000000000007918 */ /* 0x01efe20000000000 */
.L_x_5:
[----:B------:R-:W-:Y:S01]  /*07c0*/  ULDC.64 UR4, c[0x0][0x618] ;  /* 0x0001860000047ab9 */ /* 0x000fe20000000a00 */
[----:B------:R-:W-:Y:S01]  /*07d0*/  ULDC.64 UR12, c[0x0][0x208] ;  /* 0x00008200000c7ab9 */ /* 0x000fe20000000a00 */
[----:B------:R-:W-:-:S04]  /*07e0*/  ISETP.NE.U32.AND P0, PT, RZ, UR4, PT ;  /* 0x00000004ff007c0c */ /* 0x000fc8000bf05070 */
[----:B------:R-:W-:-:S13]  /*07f0*/  ISETP.NE.AND.EX P0, PT, RZ, UR5, PT, P0 ;  /* 0x00000005ff007c0c */ /* 0x000fda000bf05300 */
[----:B------:R-:W-:Y:S05]  /*0800*/  @!P0 BRA `(.L_x_6) ;  /* 0x00000000001c8947 */ /* 0x000fea0003800000 */
[----:B------:R-:W0:Y:S02]  /*0810*/  LDC.64 R8, c[0x0][0x618] ;  /* 0x00018600ff087b82 */ /* 0x000e240000000a00 */
[----:B0-----:R-:W2:Y:S02]  /*0820*/  LDG.E.64 R8, desc[UR12][R8.64] ;  /* 0x0000000c08087981 */ /* 0x001ea4000c1e1b00 */
[----:B--2---:R-:W-:-:S04]  /*0830*/  ISETP.NE.U32.AND P0, PT, R8, RZ, PT ;  /* 0x000000ff0800720c */ /* 0x004fc80003f05070 */
[----:B------:R-:W-:-:S13]  /*0840*/  ISETP.NE.AND.EX P0, PT, R9, RZ, PT, P0 ;  /* 0x000000ff0900720c */ /* 0x000fda0003f05300 */
[----:B------:R-:W-:Y:S05]  /*0850*/  @!P0 BRA `(.L_x_6) ;  /* 0x0000000000088947 */ /* 0x000fea0003800000 */
[----:B------:R0:W5:Y:S01]  /*0860*/  LD.E R11, desc[UR12][R8.64] ;  /* 0x0000000c080b7980 */ /* 0x000162000c101900 */
[----:B------:R-:W-:Y:S05]  /*0870*/  BRA `(.L_x_7) ;  /* 0x0000000000207947 */ /* 0x000fea0003800000 */
.L_x_6:
[----:B------:R-:W-:Y:S02]  /*0880*/  ULDC.64 UR4, c[0x0][0x608] ;  /* 0x0001820000047ab9 */ /* 0x000fe40000000a00 */
[----:B------:R-:W-:-:S04]  /*0890*/  ISETP.NE.U32.AND P0, PT, RZ, UR4, PT ;  /* 0x00000004ff007c0c */ /* 0x000fc8000bf05070 */
[----:B------:R-:W-:-:S13]  /*08a0*/  ISETP.NE.AND.EX P0, PT, RZ, UR5, PT, P0 ;  /* 0x00000005ff007c0c */ /* 0x000fda000bf05300 */
[----:B------:R-:W-:Y:S05]  /*08b0*/  @!P0 BRA `(.L_x_8) ;  /* 0x00000000000c8947 */ /* 0x000fea0003800000 */
[----:B------:R-:W0:Y:S02]  /*08c0*/  LDC.64 R8, c[0x0][0x608] ;  /* 0x00018200ff087b82 */ /* 0x000e240000000a00 */
[----:B0-----:R1:W5:Y:S01]  /*08d0*/  LDG.E R11, desc[UR12][R8.64] ;  /* 0x0000000c080b7981 */ /* 0x001362000c1e1900 */
[----:B------:R-:W-:Y:S05]  /*08e0*/  BRA `(.L_x_7) ;  /* 0x0000000000047947 */ /* 0x000fea0003800000 */
.L_x_8:
[----:B------:R-:W2:Y:S02]  /*08f0*/  LDC R11, c[0x0][0x600] ;  /* 0x00018000ff0b7b82 */ /* 0x000ea40000000800 */
.L_x_7:
[----:B------:R-:W-:Y:S02]  /*0900*/  ULDC.64 UR4, c[0x0][0x620] ;  /* 0x0001880000047ab9 */ /* 0x000fe40000000a00 */
[----:B------:R-:W-:-:S04]  /*0910*/  ISETP.NE.U32.AND P0, PT, RZ, UR4, PT ;  /* 0x00000004ff007c0c */ /* 0x000fc8000bf05070 */
[----:B------:R-:W-:-:S13]  /*0920*/  ISETP.NE.AND.EX P0, PT, RZ, UR5, PT, P0 ;  /* 0x00000005ff007c0c */ /* 0x000fda000bf05300 */
[----:B------:R-:W-:Y:S05]  /*0930*/  @!P0 BRA `(.L_x_9) ;  /* 0x00000000001c8947 */ /* 0x000fea0003800000 */
[----:B01----:R-:W0:Y:S02]  /*0940*/  LDC.64 R8, c[0x0][0x620] ;  /* 0x00018800ff087b82 */ /* 0x003e240000000a00 */
[----:B0-----:R-:W3:Y:S02]  /*0950*/  LDG.E.64 R8, desc[UR12][R8.64] ;  /* 0x0000000c08087981 */ /* 0x001ee4000c1e1b00 */
[----:B---3--:R-:W-:-:S04]  /*0960*/  ISETP.NE.U32.AND P0, PT, R8, RZ, PT ;  /* 0x000000ff0800720c */ /* 0x008fc80003f05070 */
[----:B------:R-:W-:-:S13]  /*0970*/  ISETP.NE.AND.EX P0, PT, R9, RZ, PT, P0 ;  /* 0x000000ff0900720c */ /* 0x000fda0003f05300 */
[----:B------:R-:W-:Y:S05]  /*0980*/  @!P0 BRA `(.L_x_9) ;  /* 0x0000000000088947 */ /* 0x000fea0003800000 */
[----:B------:R0:W5:Y:S01]  /*0990*/  LD.E R14, desc[UR12][R8.64] ;  /* 0x0000000c080e7980 */ /* 0x000162000c101900 */
[----:B------:R-:W-:Y:S05]  /*09a0*/  BRA `(.L_x_10) ;  /* 0x0000000000207947 */ /* 0x000fea0003800000 */
.L_x_9:
[----:B------:R-:W-:Y:S02]  /*09b0*/  ULDC.64 UR4, c[0x0][0x610] ;  /* 0x0001840000047ab9 */ /* 0x000fe40000000a00 */
[----:B------:R-:W-:-:S04]  /*09c0*/  ISETP.NE.U32.AND P0, PT, RZ, UR4, PT ;  /* 0x00000004ff007c0c */ /* 0x000fc8000bf05070 */
[----:B------:R-:W-:-:S13]  /*09d0*/  ISETP.NE.AND.EX P0, PT, RZ, UR5, PT, P0 ;  /* 0x00000005ff007c0c */ /* 0x000fda000bf05300 */
[----:B------:R-:W-:Y:S05]  /*09e0*/  @!P0 BRA `(.L_x_11) ;  /* 0x00000000000c8947 */ /* 0x000fea0003800000 */
[----:B------:R-:W3:Y:S02]  /*09f0*/  LDC.64 R14, c[0x0][0x610] ;  /* 0x00018400ff0e7b82 */ /* 0x000ee40000000a00 */
[----:B---3--:R3:W5:Y:S01]  /*0a00*/  LDG.E R14, desc[UR12][R14.64] ;  /* 0x0000000c0e0e7981 */ /* 0x008762000c1e1900 */
[----:B------:R-:W-:Y:S05]  /*0a10*/  BRA `(.L_x_10) ;  /* 0x0000000000047947 */ /* 0x000fea0003800000 */
.L_x_11:
[----:B------:R-:W4:Y:S02]  /*0a20*/  LDC R14, c[0x0][0x604] ;  /* 0x00018100ff0e7b82 */ /* 0x000f240000000800 */
.L_x_10:
[----:B------:R-:W1:Y:S01]  /*0a30*/  LDC R5, c[0x0][0x3e8] ;  /* 0x0000fa00ff057b82 */ /* 0x000e620000000800 */
[----:B------:R-:W-:Y:S01]  /*0a40*/  ULDC UR4, c[0x0][0x3dc] ;  /* 0x0000f70000047ab9 */ /* 0x000fe20000000800 */
[----:B------:R-:W-:Y:S01]  /*0a50*/  ULDC.64 UR6, c[0x0][0x3e0] ;  /* 0x0000f80000067ab9 */ /* 0x000fe20000000a00 */
[----:B------:R-:W-:Y:S02]  /*0a60*/  UIADD3 UR4, UR4, 0x1f, URZ ;  /* 0x0000001f04047890 */ /* 0x000fe4000fffe03f */
[----:B------:R-:W-:Y:S02]  /*0a70*/  UIMAD UR6, UR7, UR6, URZ ;  /* 0x00000006070672a4 */ /* 0x000fe4000f8e023f */
[----:B------:R-:W-:-:S04]  /*0a80*/  USHF.R.S32.HI UR5, URZ, 0x1f, UR4 ;  /* 0x0000001f3f057899 */ /* 0x000fc80008011404 */
[----:B------:R-:W-:-:S04]  /*0a90*/  ULEA.HI UR5, UR5, UR4, URZ, 0x5 ;  /* 0x0000000405057291 */ /* 0x000fc8000f8f283f */
[----:B------:R-:W-:Y:S01]  /*0aa0*/  USHF.R.S32.HI UR15, URZ, 0x5, UR5 ;  /* 0x000000053f0f7899 */ /* 0x000fe20008011405 */
[----:B-1----:R-:W-:-:S05]  /*0ab0*/  IMAD R5, R5, UR6, RZ ;  /* 0x0000000605057c24 */ /* 0x002fca000f8e02ff */
[----:B------:R-:W-:Y:S01]  /*0ac0*/  IMAD R5, R5, UR15, RZ ;  /* 0x0000000f05057c24 */ /* 0x000fe2000f8e02ff */
[----:B------:R-:W-:Y:S06]  /*0ad0*/  @!P1 BRA `(.L_x_12) ;  /* 0x00000000000c9947 */ /* 0x000fec0003800000 */
[----:B------:R-:W-:Y:S01]  /*0ae0*/  UCGABAR_WAIT ;  /* 0x0000000000007dc7 */ /* 0x000fe20008000000 */
[----:B------:R-:W-:Y:S01]  /*0af0*/  CCTL.IVALL ;  /* 0x00000000ff00798f */ /* 0x000fe20002000000 */
[----:B------:R-:W-:Y:S05]  /*0b00*/  BRA `(.L_x_13) ;  /* 0x0000000000047947 */ /* 0x000fea0003800000 */
.L_x_12:
[----:B------:R-:W-:Y:S06]  /*0b10*/  BAR.SYNC.DEFER_BLOCKING 0x0 ;  /* 0x0000000000007b1d */ /* 0x000fec0000010000 */
.L_x_13:
[----:B------:R-:W-:-:S13]  /*0b20*/  ISETP.NE.AND P0, PT, R10, RZ, PT ;  /* 0x000000ff0a00720c */ /* 0x000fda0003f05270 */
[----:B------:R-:W-:Y:S05]  /*0b30*/  @!P0 BRA `(.L_x_14) ;  /* 0x000000b000bc8947 */ /* 0x000fea0003800000 */
[----:B------:R-:W-:-:S13]  /*0b40*/  ISETP.NE.AND P0, PT, R10, 0x1, PT ;  /* 0x000000010a00780c */ /* 0x000fda0003f05270 */
[----:B------:R-:W-:Y:S05]  /*0b50*/  @P0 EXIT ;  /* 0x000000000000094d */ /* 0x000fea0003800000 */
[----:B------:R-:W-:Y:S01]  /*0b60*/  ISETP.GE.AND P0, PT, R5, 0x1, PT ;  /* 0x000000010500780c */ /* 0x000fe20003f06270 */
[----:B------:R-:W-:Y:S01]  /*0b70*/  UMOV UR4, URZ ;  /* 0x0000003f00047c82 */ /* 0x000fe20008000000 */
[----:B------:R-:W-:Y:S02]  /*0b80*/  CS2R R54, SRZ ;  /* 0x0000000000367805 */ /* 0x000fe4000001ff00 */
[----:B------:R-:W-:Y:S02]  /*0b90*/  CS2R R120, SRZ ;  /* 0x0000000000787805 */ /* 0x000fe4000001ff00 */
[----:B------:R-:W-:Y:S02]  /*0ba0*/  CS2R R122, SRZ ;  /* 0x00000000007a7805 */ /* 0x000fe4000001ff00 */
[----:B------:R-:W-:Y:S02]  /*0bb0*/  CS2R R124, SRZ ;  /* 0x00000000007c7805 */ /* 0x000fe4000001ff00 */
[----:B------:R-:W-:-:S02]  /*0bc0*/  CS2R R126, SRZ ;  /* 0x00000000007e7805 */ /* 0x000fc4000001ff00 */
[----:B------:R-:W-:Y:S02]  /*0bd0*/  CS2R R128, SRZ ;  /* 0x0000000000807805 */ /* 0x000fe4000001ff00 */
        /* <DEDUP_REMOVED lines=57> */
[----:B------:R-:W-:Y:S01]  /*0f70*/  CS2R R52, SRZ ;  /* 0x0000000000347805 */ /* 0x000fe2000001ff00 */
[----:B------:R-:W-:Y:S06]  /*0f80*/  @!P0 BRA `(.L_x_15) ;  /* 0x0000000000dc8947 */ /* 0x000fec0003800000 */
[----:B------:R-:W-:-:S04]  /*0f90*/  LOP3.LUT R7, R4, 0x1, RZ, 0xfc, !PT ;  /* 0x0000000104077812 */ /* 0x000fc800078efcff */
[----:B------:R-:W-:-:S13]  /*0fa0*/  ISETP.NE.AND P1, PT, R7, 0x3, PT ;  /* 0x000000030700780c */ /* 0x000fda0003f25270 */
[----:B------:R-:W-:Y:S05]  /*0fb0*/  @!P1 BRA `(.L_x_16) ;  /* 0x0000000000049947 */ /* 0x000fea0003800000 */
[----:B------:R-:W-:Y:S01]  /*0fc0*/  BPT.TRAP 0x1 ;  /* 0x000000040000795c */ /* 0x000fe20000300000 */
.L_x_16:
[----:B------:R-:W1:Y:S01]  /*0fd0*/  S2UR UR5, SR_CgaCtaId ;  /* 0x00000000000579c3 */ /* 0x000e620000008800 */
[----:B------:R-:W-:Y:S01]  /*0fe0*/  SHF.L.U32 R7, RZ, 0x1f, RZ ;  /* 0x0000001fff077819 */ /* 0x000fe200000006ff */
[----:B------:R-:W-:Y:S02]  /*0ff0*/  UMOV UR4, 0x400 ;  /* 0x0000040000047882 */ /* 0x000fe40000000000 */
[----:B-1----:R-:W-:-:S12]  /*1000*/  ULEA UR5, UR5, UR4, 0x18 ;  /* 0x0000000405057291 */ /* 0x002fd8000f8ec03f */
.L_x_17:
[----:B0-----:R-:W-:-:S04]  /*1010*/  IMAD.U32 R8, RZ, RZ, UR5 ;  /* 0x00000005ff087e24 */ /* 0x001fc8000f8e00ff */
[----:B------:R0:W1:Y:S03]  /*1020*/  SYNCS.PHASECHK.TRANS64.TRYWAIT P1, [R8+URZ+0x37000], R7 ;  /* 0x03700007080075a7 */ /* 0x000066000802017f */
[----:B-1----:R-:W-:Y:S05]  /*1030*/  @!P1 NANOSLEEP.SYNCS 0x989680 ;  /* 0x009896800000995d */ /* 0x002fea0003900000 */
[----:B------:R-:W1:Y:S02]  /*1040*/  @!P1 SYNCS.PHASECHK.TRANS64 P1, [R8+URZ+0x37000], R7 ;  /* 0x03700007080095a7 */ /* 0x000e64000802007f */
[----:B-1----:R-:W-:Y:S05]  /*1050*/  @!P1 BRA `(.L_x_17) ;  /* 0xfffffffc00ec9947 */ /* 0x002fea000383ffff */
[----:B------:R-:W-:Y:S01]  /*1060*/  USHF.R.U32.HI UR4, URZ, 0x4, UR5 ;  /* 0x000000043f047899 */ /* 0x000fe20008011605 */
[----:B------:R-:W-:Y:S01]  /*1070*/  WARPGROUP.ARRIVE ;  /* 0x00000000000079c5 */ /* 0x000fe20000000000 */
[----:B------:R-:W-:Y:S02]  /*1080*/  UIADD3 UR5, UR5, 0x2c000, URZ ;  /* 0x0002c00005057890 */ /* 0x000fe4000fffe03f */
[----:B------:R-:W-:Y:S02]  /*1090*/  ULOP3.LUT UR4, UR4, 0x3fff, URZ, 0xc0, !UPT ;  /* 0x00003fff04047892 */ /* 0x000fe4000f8ec03f */
[----:B------:R-:W-:Y:S02]  /*10a0*/  USHF.R.U32.HI UR5, URZ, 0x4, UR5 ;  /* 0x000000043f057899 */ /* 0x000fe40008011605 */
[----:B------:R-:W-:Y:S02]  /*10b0*/  ULOP3.LUT UR14, UR4, 0x10000, URZ, 0xfc, !UPT ;  /* 0x00010000040e7892 */ /* 0x000fe4000f8efc3f */
[----:B------:R-:W-:-:S02]  /*10c0*/  ULOP3.LUT UR8, UR5, 0x3fff, URZ, 0xc0, !UPT ;  /* 0x00003fff05087892 */ /* 0x000fc4000f8ec03f */
[----:B------:R-:W-:Y:S02]  /*10d0*/  UIADD3 UR9, UR14, 0x100, URZ ;  /* 0x000001000e097890 */ /* 0x000fe4000fffe03f */
[----:B------:R-:W-:Y:S01]  /*10e0*/  UIADD3 UR10, UR14, 0x200, URZ ;  /* 0x000002000e0a7890 */ /* 0x000fe2000fffe03f */
[----:B------:R-:W-:Y:S02]  /*10f0*/  UMOV UR7, 0x40000040 ;  /* 0x4000004000077882 */ /* 0x000fe40000000000 */
[----:B------:R-:W-:Y:S01]  /*1100*/  UMOV UR6, UR8 ;  /* 0x0000000800067c82 */ /* 0x000fe20008000000 */
[----:B------:R-:W-:Y:S01]  /*1110*/  UMOV UR4, UR14 ;  /* 0x0000000e00047c82 */ /* 0x000fe20008000000 */
[----:B------:R-:W-:Y:S01]  /*1120*/  UMOV UR5, 0x80000020 ;  /* 0x8000002000057882 */ /* 0x000fe20000000000 */
[----:B------:R-:W-:Y:S01]  /*1130*/  UIADD3 UR11, UR14, 0x300, URZ ;  /* 0x000003000e0b7890 */ /* 0x000fe2000fffe03f */
[----:B------:R-:W-:Y:S01]  /*1140*/  HGMMA.64x64x16.F32.BF16 R120, gdesc[UR4].tnspB, RZ, !UPT ;  /* 0x40e00000047879f0 */ /* 0x000fe2000c7018ff */
        /* <DEDUP_REMOVED lines=9> */
[----:B------:R-:W-:-:S02]  /*11e0*/  UMOV UR5, 0x80000020 ;  /* 0x8000002000057882 */ /* 0x000fc40000000000 */
[----:B------:R-:W-:Y:S01]  /*11f0*/  HGMMA.64x64x16.F32.BF16 R24, gdesc[UR4].tnspB, RZ, !UPT ;  /* 0x40e00000041879f0 */ /* 0x000fe2000c7018ff */
[----:B------:R-:W-:Y:S02]  /*1200*/  UIADD3 UR4, UR14, 0x2, URZ ;  /* 0x000000020e047890 */ /* 0x000fe4000fffe03f */
[----:B------:R-:W-:Y:S02]  /*1210*/  UIADD3 UR6, UR8, 0x80, URZ ;  /* 0x0000008008067890 */ /* 0x000fe4000fffe03f */
[----:B------:R-:W-:Y:S01]  /*1220*/  UIADD3 UR8, UR14, 0x102, URZ ;  /* 0x000001020e087890 */ /* 0x000fe2000fffe03f */
[----:B------:R-:W-:Y:S01]  /*1230*/  UMOV UR5, 0x80000020 ;  /* 0x8000002000057882 */ /* 0x000fe20000000000 */
[----:B------:R-:W-:-:S05]  /*1240*/  UMOV UR7, 0x40000040 ;  /* 0x4000004000077882 */ /* 0x000fca0000000000 */
[----:B------:R-:W-:Y:S01]  /*1250*/  HGMMA.64x64x16.F32.BF16 R120, gdesc[UR4].tnspB, R120 ;  /* 0x40e00000047879f0 */ /* 0x000fe20008701878 */
[----:B------:R-:W-:Y:S01]  /*1260*/  UMOV UR4, UR8 ;  /* 0x0000000800047c82 */ /* 0x000fe20008000000 */
[----:B------:R-:W-:Y:S02]  /*1270*/  UMOV UR5, 0x80000020 ;  /* 0x8000002000057882 */ /* 0x000fe40000000000 */
[----:B------:R-:W-:Y:S01]  /*1280*/  HGMMA.64x64x16.F32.BF16 R88, gdesc[UR4].tnspB, R88 ;  /* 0x40e00000045879f0 */ /* 0x000fe20008701858 */
[----:B------:R-:W-:Y:S01]  /*1290*/  UMOV UR4, UR9 ;  /* 0x0000000900047c82 */ /* 0x000fe20008000000 */
[----:B------:R-:W-:Y:S02]  /*12a0*/  UMOV UR5, 0x80000020 ;  /* 0x8000002000057882 */ /* 0x000fe40000000000 */
[----:B------:R-:W-:Y:S01]  /*12b0*/  HGMMA.64x64x16.F32.BF16 R56, gdesc[UR4].tnspB, R56 ;  /* 0x40e00000043879f0 */ /* 0x000fe20008701838 */
[----:B------:R-:W-:Y:S01]  /*12c0*/  UMOV UR4, UR10 ;  /* 0x0000000a00047c82 */ /* 0x000fe20008000000 */
[----:B------:R-:W-:-:S02]  /*12d0*/  UMOV UR5, 0x80000020 ;  /* 0x8000002000057882 */ /* 0x000fc40000000000 */
[----:B------:R-:W-:Y:S01]  /*12e0*/  HGMMA.64x64x16.F32.BF16 R24, gdesc[UR4].tnspB, R24, gsb0 ;  /* 0x40e00000041879f0 */ /* 0x000fe20008001818 */
[----:B------:R-:W-:-:S05]  /*12f0*/  UMOV UR4, 0x1 ;  /* 0x0000000100047882 */ /* 0x000fca0000000000 */
.L_x_15:
[----:B0-----:R-:W-:-:S05]  /*1300*/  VIMNMX R8, R5, 0x1, PT ;  /* 0x0000000105087848 */ /* 0x001fca0003fe0100 */
[----:B------:R-:W-:-:S05]  /*1310*/  IMAD.IADD R8, R5, 0x1, -R8 ;  /* 0x0000000105087824 */ /* 0x000fca00078e0a08 */
[----:B------:R-:W-:-:S13]  /*1320*/  ISETP.GE.AND P1, PT, R8, 0x1, PT ;  /* 0x000000010800780c */ /* 0x000fda0003f26270 */
[----:B------:R-:W-:Y:S05]  /*1330*/  @!P1 BRA `(.L_x_18) ;  /* 0x0000000400509947 */ /* 0x000fea0003800000 */
[----:B------:R-:W0:Y:S01]  /*1340*/  S2UR UR6, SR_CgaCtaId ;  /* 0x00000000000679c3 */ /* 0x000e220000008800 */
[----:B------:R-:W-:Y:S01]  /*1350*/  UMOV UR5, 0x400 ;  /* 0x0000040000057882 */ /* 0x000fe20000000000 */
[----:B------:R-:W-:Y:S01]  /*1360*/  LOP3.LUT R13, R4, 0x1, RZ, 0xfc, !PT ;  /* 0x00000001040d7812 */ /* 0x000fe200078efcff */
[----:B------:R-:W-:Y:S01]  /*1370*/  IMAD.MOV.U32 R12, RZ, RZ, RZ ;  /* 0x000000ffff0c7224 */ /* 0x000fe200078e00ff */
[----:B------:R-:W-:Y:S01]  /*1380*/  UISETP.NE.U32.AND UP0, UPT, UR4, URZ, UPT ;  /* 0x0000003f0400728c */ /* 0x000fe2000bf05070 */
[----:B------:R-:W-:Y:S02]  /*1390*/  IMAD.MOV.U32 R5, RZ, RZ, R8 ;  /* 0x000000ffff057224 */ /* 0x000fe400078e0008 */
[----:B------:R-:W-:Y:S01]  /*13a0*/  IMAD.MOV.U32 R7, RZ, RZ, RZ ;  /* 0x000000ffff077224 */ /* 0x000fe200078e00ff */
[----:B0-----:R-:W-:-:S04]  /*13b0*/  ULEA UR16, UR6, UR5, 0x18 ;  /* 0x0000000506107291 */ /* 0x001fc8000f8ec03f */
[----:B------:R-:W-:Y:S02]  /*13c0*/  UIADD3 UR5, UR16, 0x2c000, URZ ;  /* 0x0002c00010057890 */ /* 0x000fe4000fffe03f */
[----:B------:R-:W-:Y:S02]  /*13d0*/  USHF.R.U32.HI UR6, URZ, 0x4, UR16 ;  /* 0x000000043f067899 */ /* 0x000fe40008011610 */
[----:B------:R-:W-:Y:S02]  /*13e0*/  USHF.R.U32.HI UR5, URZ, 0x4, UR5 ;  /* 0x000000043f057899 */ /* 0x000fe40008011605 */
[----:B------:R-:W-:Y:S02]  /*13f0*/  ULOP3.LUT UR6, UR6, 0x3fff, URZ, 0xc0, !UPT ;  /* 0x00003fff06067892 */ /* 0x000fe4000f8ec03f */
[----:B------:R-:W-:Y:S02]  /*1400*/  ULOP3.LUT UR17, UR5, 0x3fff, URZ, 0xc0, !UPT ;  /* 0x00003fff05117892 */ /* 0x000fe4000f8ec03f */
[----:B------:R-:W-:-:S12]  /*1410*/  ULOP3.LUT UR18, UR6, 0x10000, URZ, 0xfc, !UPT ;  /* 0x0001000006127892 */ /* 0x000fd8000f8efc3f */
.L_x_23:
[----:B------:R-:W-:-:S13]  /*1420*/  ISETP.NE.AND P2, PT, R13, 0x3, PT ;  /* 0x000000030d00780c */ /* 0x000fda0003f45270 */
[----:B------:R-:W-:Y:S05]  /*1430*/  @!P2 BRA `(.L_x_19) ;  /* 0x000000000004a947 */ /* 0x000fea0003800000 */
[----:B------:R-:W-:Y:S01]  /*1440*/  BPT.TRAP 0x1 ;  /* 0x000000040000795c */ /* 0x000fe20000300000 */
.L_x_19:
[----:B------:R-:W-:Y:S01]  /*1450*/  SHF.L.U32 R9, R12, 0x1f, RZ ;  /* 0x0000001f0c097819 */ /* 0x000fe200000006ff */
[----:B------:R-:W-:-:S12]  /*1460*/  ULEA UR5, UR4, UR16, 0x3 ;  /* 0x0000001004057291 */ /* 0x000fd8000f8e183f */
.L_x_20:
[----:B0-----:R-:W-:-:S04]  /*1470*/  IMAD.U32 R10, RZ, RZ, UR5 ;  /* 0x00000005ff0a7e24 */ /* 0x001fc8000f8e00ff */
[----:B------:R0:W1:Y:S03]  /*1480*/  SYNCS.PHASECHK.TRANS64.TRYWAIT P1, [R10+URZ+0x37000], R9 ;  /* 0x037000090a0075a7 */ /* 0x000066000802017f */
[----:B-1----:R-:W-:Y:S05]  /*1490*/  @!P1 NANOSLEEP.SYNCS 0x989680 ;  /* 0x009896800000995d */ /* 0x002fea0003900000 */
[----:B------:R-:W1:Y:S02]  /*14a0*/  @!P1 SYNCS.PHASECHK.TRANS64 P1, [R10+URZ+0x37000], R9 ;  /* 0x037000090a0095a7 */ /* 0x000e64000802007f */
[----:B-1----:R-:W-:Y:S05]  /*14b0*/  @!P1 BRA `(.L_x_20) ;  /* 0xfffffffc00ec9947 */ /* 0x002fea000383ffff */
[----:B------:R-:W-:Y:S01]  /*14c0*/  ULEA UR5, UR4, UR18, 0xa ;  /* 0x0000001204057291 */ /* 0x000fe2000f8e503f */
[----:B------:R-:W-:Y:S01]  /*14d0*/  WARPGROUP.ARRIVE ;  /* 0x00000000000079c5 */ /* 0x000fe20000000000 */
[----:B------:R-:W-:Y:S02]  /*14e0*/  ULEA UR6, UR4, UR17, 0x8 ;  /* 0x0000001104067291 */ /* 0x000fe4000f8e403f */
[----:B------:R-:W-:Y:S02]  /*14f0*/  UIADD3 UR7, UR5, 0x100, URZ ;  /* 0x0000010005077890 */ /* 0x000fe4000fffe03f */
[----:B------:R-:W-:Y:S02]  /*1500*/  UIADD3 UR14, UR5, 0x200, URZ ;  /* 0x00000200050e7890 */ /* 0x000fe4000fffe03f */
[----:B------:R-:W-:Y:S01]  /*1510*/  UMOV UR8, UR5 ;  /* 0x0000000500087c82 */ /* 0x000fe20008000000 */
[----:B------:R-:W-:Y:S01]  /*1520*/  UMOV UR9, 0x80000020 ;  /* 0x8000002000097882 */ /* 0x000fe20000000000 */
[----:B------:R-:W-:Y:S01]  /*1530*/  UMOV UR10, UR6 ;  /* 0x00000006000a7c82 */ /* 0x000fe20008000000 */
[----:B------:R-:W-:Y:S01]  /*1540*/  UMOV UR11, 0x40000040 ;  /* 0x40000040000b7882 */ /* 0x000fe20000000000 */
[----:B------:R-:W-:Y:S01]  /*1550*/  UIADD3 UR15, UR5, 0x300, URZ ;  /* 0x00000300050f7890 */ /* 0x000fe2000fffe03f */
[----:B------:R-:W-:Y:S01]  /*1560*/  HGMMA.64x64x16.F32.BF16 R120, gdesc[UR8].tnspB, R120, UP0 ;  /* 0x40e00000087879f0 */ /* 0x000fe2000bf01878 */
[----:B------:R-:W-:Y:S01]  /*1570*/  UMOV UR8, UR7 ;  /* 0x0000000700087c82 */ /* 0x000fe20008000000 */
[----:B------:R-:W-:Y:S01]  /*1580*/  UMOV UR9, 0x80000020 ;  /* 0x8000002000097882 */ /* 0x000fe20000000000 */
[----:B------:R-:W-:Y:S01]  /*1590*/  UIADD3 UR7, UR5, 0x202, URZ ;  /* 0x0000020205077890 */ /* 0x000fe2000fffe03f */
[----:B------:R-:W-:Y:S01]  /*15a0*/  HGMMA.64x64x16.F32.BF16 R88, gdesc[UR8].tnspB, R88, UP0 ;  /* 0x40e00000085879f0 */ /* 0x000fe2000bf01858 */
[----:B------:R-:W-:Y:S01]  /*15b0*/  UMOV UR8, UR14 ;  /* 0x0000000e00087c82 */ /* 0x000fe20008000000 */
[----:B------:R-:W-:-:S02]  /*15c0*/  UMOV UR9, 0x80000020 ;  /* 0x8000002000097882 */ /* 0x000fc40000000000 */
[----:B------:R-:W-:Y:S01]  /*15d0*/  HGMMA.64x64x16.F32.BF16 R56, gdesc[UR8].tnspB, R56, UP0 ;  /* 0x40e00000083879f0 */ /* 0x000fe2000bf01838 */
[----:B------:R-:W-:Y:S01]  /*15e0*/  UMOV UR8, UR15 ;  /* 0x0000000f00087c82 */ /* 0x000fe20008000000 */
[----:B------:R-:W-:Y:S02]  /*15f0*/  UMOV UR9, 0x80000020 ;  /* 0x8000002000097882 */ /* 0x000fe40000000000 */
[----:B------:R-:W-:Y:S01]  /*1600*/  HGMMA.64x64x16.F32.BF16 R24, gdesc[UR8].tnspB, R24, UP0 ;  /* 0x40e00000081879f0 */ /* 0x000fe2000bf01818 */
[----:B------:R-:W-:Y:S02]  /*1610*/  UIADD3 UR8, UR5, 0x2, URZ ;  /* 0x0000000205087890 */ /* 0x000fe4000fffe03f */
[----:B------:R-:W-:Y:S02]  /*1620*/  UIADD3 UR10, UR6, 0x80, URZ ;  /* 0x00000080060a7890 */ /* 0x000fe4000fffe03f */
[----:B------:R-:W-:Y:S01]  /*1630*/  UIADD3 UR6, UR5, 0x102, URZ ;  /* 0x0000010205067890 */ /* 0x000fe2000fffe03f */
[----:B------:R-:W-:Y:S01]  /*1640*/  UMOV UR9, 0x80000020 ;  /* 0x8000002000097882 */ /* 0x000fe20000000000 */
[----:B------:R-:W-:Y:S01]  /*1650*/  UMOV UR11, 0x40000040 ;  /* 0x40000040000b7882 */ /* 0x000fe20000000000 */
[----:B------:R-:W-:-:S04]  /*1660*/  UIADD3 UR5, UR5, 0x302, URZ ;  /* 0x0000030205057890 */ /* 0x000fc8000fffe03f */
        /* <DEDUP_REMOVED lines=9> */
[----:B------:R-:W-:Y:S03]  /*1700*/  HGMMA.64x64x16.F32.BF16 R24, gdesc[UR8].tnspB, R24, gsb0 ;  /* 0x40e00000081879f0 */ /* 0x000fe60008001818 */
[----:B------:R-:W-:Y:S02]  /*1710*/  WARPGROUP.DEPBAR.LE gsb0, 0x1 ;  /* 0x00008000000079c5 */ /* 0x000fe40000010100 */
[----:B------:R-:W-:Y:S05]  /*1720*/  @!P2 BRA `(.L_x_21) ;  /* 0x000000000004a947 */ /* 0x000fea0003800000 */
[----:B------:R-:W-:Y:S01]  /*1730*/  BPT.TRAP 0x1 ;  /* 0x000000040000795c */ /* 0x000fe20000300000 */
.L_x_21:
[----:B------:R-:W-:-:S13]  /*1740*/  ISETP.NE.AND P1, PT, R6, RZ, PT ;  /* 0x000000ff0600720c */ /* 0x000fda0003f25270 */
[----:B0-----:R-:W-:-:S05]  /*1750*/  @P1 LEA R9, R7, UR16, 0x3 ;  /* 0x0000001007091c11 */ /* 0x001fca000f8e18ff */
[----:B------:R-:W-:-:S05]  /*1760*/  @P1 VIADD R9, R9, 0x37058 ;  /* 0x0003705809091836 */ /* 0x000fca0000000000 */
[----:B------:R-:W-:-:S04]  /*1770*/  @P1 PRMT R9, R2, 0x654, R9 ;  /* 0x0000065402091816 */ /* 0x000fc80000000009 */
[----:B------:R0:W-:Y:S01]  /*1780*/  @P1 SYNCS.ARRIVE.TRANS64.RED.A1T0 RZ, [R9+URZ], RZ ;  /* 0x000000ff09ff19a7 */ /* 0x0001e2000810043f */
[----:B------:R-:W-:-:S13]  /*1790*/  ISETP.GT.U32.AND P1, PT, R4, 0x1, PT ;  /* 0x000000010400780c */ /* 0x000fda0003f24070 */
[----:B0-----:R-:W-:Y:S05]  /*17a0*/  @P1 BRA `(.L_x_22) ;  /* 0x0000000000041947 */ /* 0x001fea0003800000 */
[----:B------:R-:W-:Y:S01]  /*17b0*/  BPT.TRAP 0x1 ;  /* 0x000000040000795c */ /* 0x000fe20000300000 */
.L_x_22:
[----:B------:R-:W-:Y:S01]  /*17c0*/  UIADD3 UR4, UR4, 0x1, URZ ;  /* 0x0000000104047890 */ /* 0x000fe2000fffe03f */
[----:B------:R-:W-:Y:S01]  /*17d0*/  ISETP.GT.AND P2, PT, R5, 0x1, PT ;  /* 0x000000010500780c */ /* 0x000fe20003f44270 */
[----:B------:R-:W-:Y:S02]  /*17e0*/  VIADD R7, R7, 0x1 ;  /* 0x0000000107077836 */ /* 0x000fe40000000000 */
[----:B------:R-:W-:Y:S01]  /*17f0*/  UISETP.NE.AND UP0, UPT, UR4, 0xb, UPT ;  /* 0x0000000b0400788c */ /* 0x000fe2000bf05270 */
[----:B------:R-:W-:Y:S02]  /*1800*/  VIADD R5, R5, 0xffffffff ;  /* 0xffffffff05057836 */ /* 0x000fe40000000000 */
[C---:B------:R-:W-:Y:S01]  /*1810*/  ISETP.NE.AND P1, PT, R7.reuse, 0xb, PT ;  /* 0x0000000b0700780c */ /* 0x040fe20003f25270 */
[----:B------:R-:W-:Y:S02]  /*1820*/  USEL UR5, URZ, 0x1, UP0 ;  /* 0x000000013f057887 */ /* 0x000fe40008000000 */
[----:B------:R-:W-:Y:S01]  /*1830*/  USEL UR4, UR4, URZ, UP0 ;  /* 0x0000003f04047287 */ /* 0x000fe20008000000 */
[----:B------:R-:W-:Y:S01]  /*1840*/  SEL R7, R7, RZ, P1 ;  /* 0x000000ff07077207 */ /* 0x000fe20000800000 */
[----:B------:R-:W-:-:S02]  /*1850*/  UPLOP3.LUT UP0, UPT, UPT, UPT, UPT, 0x80, 0x0 ;  /* 0x000000000000789c */ /* 0x000fc40003f0f070 */
[----:B------:R-:W-:Y:S01]  /*1860*/  LOP3.LUT R12, R12, UR5, RZ, 0x3c, !PT ;  /* 0x000000050c0c7c12 */ /* 0x000fe2000f8e3cff */
[----:B------:R-:W-:Y:S08]  /*1870*/  @P2 BRA `(.L_x_23) ;  /* 0xfffffff800e82947 */ /* 0x000ff0000383ffff */
.L_x_18:
[----:B------:R-:W-:Y:S02]  /*1880*/  WARPGROUP.DEPBAR.LE gsb0, 0x0 ;  /* 0x00008000000079c5 */ /* 0x000fe40000010000 */
[----:B------:R-:W-:Y:S05]  /*1890*/  @!P0 BRA `(.L_x_24) ;  /* 0x0000000000548947 */ /* 0x000fea0003800000 */
[----:B------:R-:W-:-:S04]  /*18a0*/  LOP3.LUT R5, R4, 0x1, RZ, 0xfc, !PT ;  /* 0x0000000104057812 */ /* 0x000fc800078efcff */
[----:B------:R-:W-:-:S13]  /*18b0*/  ISETP.NE.AND P0, PT, R5, 0x3, PT ;  /* 0x000000030500780c */ /* 0x000fda0003f05270 */
[----:B------:R-:W-:Y:S05]  /*18c0*/  @!P0 BRA `(.L_x_25) ;  /* 0x0000000000048947 */ /* 0x000fea0003800000 */
[----:B------:R-:W-:Y:S01]  /*18d0*/  BPT.TRAP 0x1 ;  /* 0x000000040000795c */ /* 0x000fe20000300000 */
.L_x_25:
[----:B------:R-:W-:Y:S01]  /*18e0*/  ISETP.NE.AND P0, PT, R6, RZ, PT ;  /* 0x000000ff0600720c */ /* 0x000fe20003f05270 */
[----:B------:R-:W-:Y:S01]  /*18f0*/  BSSY B0, `(.L_x_26) ;  /* 0x000000d000007945 */ /* 0x000fe20003800000 */
[----:B------:R-:W-:-:S11]  /*1900*/  ISETP.GT.U32.AND P1, PT, R4, 0x1, PT ;  /* 0x000000010400780c */ /* 0x000fd60003f24070 */
[----:B------:R-:W-:Y:S05]  /*1910*/  @!P0 BRA `(.L_x_27) ;  /* 0x0000000000288947 */ /* 0x000fea0003800000 */
[----:B------:R-:W0:Y:S01]  /*1920*/  S2R R7, SR_CgaCtaId ;  /* 0x0000000000077919 */ /* 0x000e220000008800 */
[----:B------:R-:W-:Y:S01]  /*1930*/  IMAD.WIDE.U32 R4, R8, -0x45d1745d, RZ ;  /* 0xba2e8ba308047825 */ /* 0x000fe200078e00ff */
[----:B------:R-:W-:-:S04]  /*1940*/  MOV R4, 0x400 ;  /* 0x0000040000047802 */ /* 0x000fc80000000f00 */
[----:B------:R-:W-:-:S05]  /*1950*/  SHF.R.U32.HI R5, RZ, 0x3, R5 ;  /* 0x00000003ff057819 */ /* 0x000fca0000011605 */
[----:B------:R-:W-:Y:S01]  /*1960*/  IMAD R8, R5, -0xb, R8 ;  /* 0xfffffff505087824 */ /* 0x000fe200078e0208 */
[----:B0-----:R-:W-:-:S05]  /*1970*/  LEA R7, R7, R4, 0x18 ;  /* 0x0000000407077211 */ /* 0x001fca00078ec0ff */
[----:B------:R-:W-:-:S04]  /*1980*/  IMAD R8, R8, 0x8, R7 ;  /* 0x0000000808087824 */ /* 0x000fc800078e0207 */
[----:B------:R-:W-:-:S05]  /*1990*/  VIADD R5, R8, 0x37058 ;  /* 0x0003705808057836 */ /* 0x000fca0000000000 */
[----:B------:R-:W-:-:S04]  /*19a0*/  PRMT R5, R2, 0x654, R5 ;  /* 0x0000065402057816 */ /* 0x000fc80000000005 */
[----:B------:R0:W-:Y:S03]  /*19b0*/  SYNCS.ARRIVE.TRANS64.RED.A1T0 RZ, [R5+URZ], RZ ;  /* 0x000000ff05ff79a7 */ /* 0x0001e6000810043f */
.L_x_27:
[----:B------:R-:W-:Y:S05]  /*19c0*/  BSYNC B0 ;  /* 0x0000000000007941 */ /* 0x000fea0003800000 */
.L_x_26:
[----:B------:R-:W-:Y:S05]  /*19d0*/  @P1 BRA `(.L_x_24) ;  /* 0x0000000000041947 */ /* 0x000fea0003800000 */
[----:B------:R-:W-:Y:S01]  /*19e0*/  BPT.TRAP 0x1 ;  /* 0x000000040000795c */ /* 0x000fe20000300000 */
.L_x_24:
[----:B------:R-:W1:Y:S01]  /*19f0*/  S2R R4, SR_CTAID.Y ;  /* 0x0000000000047919 */ /* 0x000e620000002600 */
[----:B------:R-:W-:Y:S01]  /*1a00*/  ULDC.64 UR4, c[0x0][0x280] ;  /* 0x0000a00000047ab9 */ /* 0x000fe20000000a00 */
[----:B------:R-:W-:Y:S01]  /*1a10*/  LEA.HI R2, R3, R0, RZ, 0x2 ;  /* 0x0000000003027211 */ /* 0x000fe200078f10ff */
[----:B------:R-:W2:Y:S03]  /*1a20*/  S2R R9, SR_CTAID.X ;  /* 0x0000000000097919 */ /* 0x000ea60000002500 */
[--C-:B------:R-:W-:Y:S02]  /*1a30*/  SHF.R.S32.HI R6, RZ, 0x2, R2.reuse ;  /* 0x00000002ff067819 */ /* 0x100fe40000011402 */
[----:B0-----:R-:W-:-:S04]  /*1a40*/  SHF.R.S32.HI R5, RZ, 0x1f, R2 ;  /* 0x0000001fff057819 */ /* 0x001fc80000011402 */
[----:B------:R-:W-:-:S04]  /*1a50*/  LEA.HI R5, R5, R6, RZ, 0x3 ;  /* 0x0000000605057211 */ /* 0x000fc800078f18ff */
[----:B------:R-:W-:Y:S01]  /*1a60*/  LOP3.LUT R7, R5, 0xfffffff8, RZ, 0xc0, !PT ;  /* 0xfffffff805077812 */ /* 0x000fe200078ec0ff */
[----:B-1----:R-:W-:Y:S02]  /*1a70*/  IMAD.SHL.U32 R4, R4, 0x40, RZ ;  /* 0x0000004004047824 */ /* 0x002fe400078e00ff */
[----:B--2---:R-:W-:-:S03]  /*1a80*/  IMAD.SHL.U32 R10, R9, 0x100, RZ ;  /* 0x00000100090a7824 */ /* 0x004fc600078e00ff */
[----:B------:R-:W-:-:S04]  /*1a90*/  ISETP.GE.AND P0, PT, R4, UR5, PT ;  /* 0x0000000504007c0c */ /* 0x000fc8000bf06270 */
[----:B------:R-:W-:-:S13]  /*1aa0*/  ISETP.GE.OR P0, PT, R10, UR4, P0 ;  /* 0x000000040a007c0c */ /* 0x000fda0008706670 */
[----:B------:R-:W-:Y:S05]  /*1ab0*/  @P0 EXIT ;  /* 0x000000000000094d */ /* 0x000fea0003800000 */
[----:B------:R-:W0:Y:S01]  /*1ac0*/  LDC.64 R12, c[0x0][0x658] ;  /* 0x00019600ff0c7b82 */ /* 0x000e220000000a00 */
[----:B------:R-:W-:Y:S01]  /*1ad0*/  LOP3.LUT R5, R2, 0x7ffffffc, RZ, 0xc0, !PT ;  /* 0x7ffffffc02057812 */ /* 0x000fe200078ec0ff */
[----:B------:R-:W-:Y:S01]  /*1ae0*/  IMAD.IADD R2, R6, 0x1, -R7 ;  /* 0x0000000106027824 */ /* 0x000fe200078e0a07 */
[----:B------:R-:W-:Y:S02]  /*1af0*/  LEA.HI R6, R3, R0, RZ, 0x5 ;  /* 0x0000000003067211 */ /* 0x000fe400078f28ff */
[----:B----45:R-:W-:Y:S01]  /*1b00*/  FSETP.NEU.AND P1, PT, R14, RZ, PT ;  /* 0x000000ff0e00720b */ /* 0x030fe20003f2d000 */
[----:B------:R-:W-:Y:S01]  /*1b10*/  IMAD.IADD R5, R0, 0x1, -R5 ;  /* 0x0000000100057824 */ /* 0x000fe200078e0a05 */
[----:B------:R-:W-:Y:S02]  /*1b20*/  SHF.R.S32.HI R3, RZ, 0x1f, R2 ;  /* 0x0000001fff037819 */ /* 0x000fe40000011402 */
[----:B---3--:R-:W-:Y:S01]  /*1b30*/  SHF.R.S32.HI R15, RZ, 0x5, R6 ;  /* 0x00000005ff0f7819 */ /* 0x008fe20000011406 */
[----:B------:R-:W-:-:S02]  /*1b40*/  IMAD.SHL.U32 R5, R5, 0x2, RZ ;  /* 0x0000000205057824 */ /* 0x000fc400078e00ff */
[----:B------:R-:W-:-:S03]  /*1b50*/  IMAD.WIDE R8, R9, 0x100, R2 ;  /* 0x0000010009087825 */ /* 0x000fc600078e0202 */
[----:B------:R-:W-:Y:S01]  /*1b60*/  SHF.R.S32.HI R7, RZ, 0x1f, R5 ;  /* 0x0000001fff077819 */ /* 0x000fe20000011405 */
[C---:B------:R-:W-:Y:S01]  /*1b70*/  IMAD R3, R15.reuse, -0x10, -R10 ;  /* 0xfffffff00f037824 */ /* 0x040fe200078e0a0a */
[C---:B------:R-:W-:Y:S01]  /*1b80*/  IADD3 R6, P0, R4.reuse, R5, RZ ;  /* 0x0000000504067210 */ /* 0x040fe20007f1e0ff */
[----:B------:R-:W-:Y:S01]  /*1b90*/  IMAD.WIDE R8, R15, 0x10, R8 ;  /* 0x000000100f087825 */ /* 0x000fe200078e0208 */
[----:B------:R-:W-:Y:S02]  /*1ba0*/  IADD3 R10, -R5, UR5, -R4 ;  /* 0x00000005050a7c10 */ /* 0x000fe4000fffe904 */
[----:B------:R-:W-:Y:S02]  /*1bb0*/  LEA.HI.X.SX32 R7, R4, R7, 0x1, P0 ;  /* 0x0000000704077211 */ /* 0x000fe400000f0eff */
[----:B------:R-:W-:Y:S01]  /*1bc0*/  IADD3 R0, R3, UR4, -R2 ;  /* 0x0000000403007c10 */ /* 0x000fe2000fffe802 */
[-C--:B0-----:R-:W-:Y:S01]  /*1bd0*/  IMAD R2, R9, R12.reuse, RZ ;  /* 0x0000000c09027224 */ /* 0x081fe200078e02ff */
[----:B------:R-:W-:Y:S01]  /*1be0*/  ISETP.GT.AND P3, PT, R10, RZ, PT ;  /* 0x000000ff0a00720c */ /* 0x000fe20003f64270 */
[----:B------:R-:W-:Y:S01]  /*1bf0*/  IMAD.WIDE.U32 R18, R8, R12, R6 ;  /* 0x0000000c08127225 */ /* 0x000fe200078e0006 */
[----:B------:R-:W-:-:S02]  /*1c00*/  SHF.L.U64.HI R15, R12, 0x3, R13 ;  /* 0x000000030c0f7819 */ /* 0x000fc4000001020d */
[----:B------:R-:W-:Y:S01]  /*1c10*/  P2R R3, PR, RZ, 0x8 ;  /* 0x00000008ff037803 */ /* 0x000fe20000000000 */
[----:B------:R-:W-:Y:S01]  /*1c20*/  IMAD R21, R8, R13, R2 ;  /* 0x0000000d08157224 */ /* 0x000fe200078e0202 */
[----:B------:R-:W-:Y:S01]  /*1c30*/  ISETP.GT.AND P0, PT, R0, RZ, P3 ;  /* 0x000000ff0000720c */ /* 0x000fe20001f04270 */
[----:B------:R-:W-:Y:S02]  /*1c40*/  IMAD.SHL.U32 R16, R12, 0x8, RZ ;  /* 0x000000080c107824 */ /* 0x000fe400078e00ff */
[----:B------:R-:W-:Y:S01]  /*1c50*/  IMAD.IADD R21, R19, 0x1, R21 ;  /* 0x0000000113157824 */ /* 0x000fe200078e0215 */
[----:B------:R-:W-:Y:S09]  /*1c60*/  @!P1 BRA `(.L_x_28) ;  /* 0x0000006c00cc9947 */ /* 0x000ff20003800000 */
[----:B------:R-:W-:Y:S01]  /*1c70*/  ULDC.64 UR4, c[0x0][0x630] ;  /* 0x00018c0000047ab9 */ /* 0x000fe20000000a00 */
[----:B------:R-:W-:Y:S01]  /*1c80*/  ULDC.64 UR8, c[0x0][0x628] ;  /* 0x00018a0000087ab9 */ /* 0x000fe20000000a00 */
[----:B------:R-:W-:Y:S01]  /*1c90*/  IMAD R17, R9, UR4, RZ ;  /* 0x0000000409117c24 */ /* 0x000fe2000f8e02ff */
[----:B------:R-:W-:Y:S01]  /*1ca0*/  ULDC.64 UR6, c[0x0][0x650] ;  /* 0x0001940000067ab9 */ /* 0x000fe20000000a00 */
[----:B------:R-:W-:-:S04]  /*1cb0*/  IMAD.WIDE.U32 R2, R8, UR4, R6 ;  /* 0x0000000408027c25 */ /* 0x000fc8000f8e0006 */
[----:B------:R-:W-:Y:S01]  /*1cc0*/  IMAD R17, R8, UR5, R17 ;  /* 0x0000000508117c24 */ /* 0x000fe2000f8e0211 */
[----:B------:R-:W-:-:S03]  /*1cd0*/  LEA R4, P1, R2, UR8, 0x1 ;  /* 0x0000000802047c11 */ /* 0x000fc6000f8208ff */
[----:B------:R-:W-:-:S05]  /*1ce0*/  IMAD.IADD R3, R3, 0x1, R17 ;  /* 0x0000000103037824 */ /* 0x000fca00078e0211 */
[----:B------:R-:W-:-:S05]  /*1cf0*/  LEA.HI.X R5, R2, UR9, R3, 0x1, P1 ;  /* 0x0000000902057c11 */ /* 0x000fca00088f0c03 */
[----:B------:R-:W2:Y:S01]  /*1d00*/  @P0 LDG.E.LTC128B.U16 R19, desc[UR12][R4.64] ;  /* 0x0000000c04130981 */ /* 0x000ea2000c1e1520 */
[----:B------:R-:W-:Y:S01]  /*1d10*/  ISETP.GT.AND P6, PT, R10, 0x1, PT ;  /* 0x000000010a00780c */ /* 0x000fe20003fc4270 */
[----:B------:R-:W-:Y:S01]  /*1d20*/  BSSY B0, `(.L_x_29) ;  /* 0x000000e000007945 */ /* 0x000fe20003800000 */
[----:B------:R-:W-:Y:S02]  /*1d30*/  LEA R2, P2, R18, UR6, 0x1 ;  /* 0x0000000612027c11 */ /* 0x000fe4000f8408ff */
[----:B------:R-:W-:Y:S01]  /*1d40*/  ISETP.GT.AND P1, PT, R0, RZ, P6 ;  /* 0x000000ff0000720c */ /* 0x000fe20003724270 */
[----:B--2---:R-:W-:-:S04]  /*1d50*/  IMAD.U32 R3, R19, 0x10000, RZ ;  /* 0x0001000013037824 */ /* 0x004fc800078e00ff */
[----:B------:R-:W-:-:S04]  /*1d60*/  FMUL R3, R3, R14 ;  /* 0x0000000e03037220 */ /* 0x000fc80000400000 */
[----:B------:R-:W-:-:S05]  /*1d70*/  FFMA R3, R120, R11, R3 ;  /* 0x0000000b78037223 */ /* 0x000fca0000000003 */
[----:B------:R-:W-:Y:S02]  /*1d80*/  F2FP.BF16.F32.PACK_AB R20, RZ, R3 ;  /* 0x00000003ff14723e */ /* 0x000fe400000010ff */
[----:B------:R-:W-:Y:S02]  /*1d90*/  P2R R3, PR, RZ, 0x40 ;  /* 0x00000040ff037803 */ /* 0x000fe40000000000 */
[----:B------:R-:W-:Y:S02]  /*1da0*/  LEA.HI.X R3, R18, UR7, R21, 0x1, P2 ;  /* 0x0000000712037c11 */ /* 0x000fe400090f0c15 */
[----:B------:R-:W-:Y:S02]  /*1db0*/  PRMT R18, R20, 0x7610, R18 ;  /* 0x0000761014127816 */ /* 0x000fe40000000012 */
[----:B------:R-:W-:-:S03]  /*1dc0*/  PRMT R20, R19, 0x7610, R20 ;  /* 0x0000761013147816 */ /* 0x000fc60000000014 */
[----:B------:R0:W-:Y:S01]  /*1dd0*/  @P0 STG.E.U16 desc[UR12][R2.64], R18 ;  /* 0x0000001202000986 */ /* 0x0001e2000c10150c */
[----:B------:R-:W-:Y:S05]  /*1de0*/  @!P1 BRA `(.L_x_30) ;  /* 0x0000000000049947 */ /* 0x000fea0003800000 */
[----:B------:R1:W5:Y:S02]  /*1df0*/  LDG.E.LTC128B.U16 R20, desc[UR12][R4.64+0x2] ;  /* 0x0000020c04147981 */ /* 0x000364000c1e1520 */
.L_x_30:
[----:B------:R-:W-:Y:S05]  /*1e00*/  BSYNC B0 ;  /* 0x0000000000007941 */ /* 0x000fea0003800000 */
.L_x_29:
[----:B------:R-:W-:Y:S01]  /*1e10*/  USHF.L.U32 UR6, UR4, 0x3, URZ ;  /* 0x0000000304067899 */ /* 0x000fe2000800063f */
[----:B-----5:R-:W-:Y:S01]  /*1e20*/  IMAD.U32 R9, R20, 0x10000, RZ ;  /* 0x0001000014097824 */ /* 0x020fe200078e00ff */
[----:B------:R-:W-:Y:S01]  /*1e30*/  USHF.L.U64.HI UR7, UR4, 0x3, UR5 ;  /* 0x0000000304077899 */ /* 0x000fe20008010205 */
[----:B------:R-:W-:Y:S02]  /*1e40*/  ISETP.GT.AND P0, PT, R0, 0x8, P3 ;  /* 0x000000080000780c */ /* 0x000fe40001f04270 */
[----:B------:R-:W-:Y:S01]  /*1e50*/  FMUL R22, R9, R14 ;  /* 0x0000000e09167220 */ /* 0x000fe20000400000 */
[----:B0-----:R-:W-:Y:S02]  /*1e60*/  IMAD.U32 R18, RZ, RZ, UR6 ;  /* 0x00000006ff127e24 */ /* 0x001fe4000f8e00ff */
[----:B------:R-:W-:Y:S02]  /*1e70*/  IMAD.U32 R19, RZ, RZ, UR7 ;  /* 0x00000007ff137e24 */ /* 0x000fe4000f8e00ff */
[----:B------:R-:W-:Y:S01]  /*1e80*/  FFMA R22, R121, R11, R22 ;  /* 0x0000000b79167223 */ /* 0x000fe20000000016 */
[----:B------:R-:W-:-:S04]  /*1e90*/  IMAD.WIDE.U32 R8, R8, UR4, R18 ;  /* 0x0000000408087c25 */ /* 0x000fc8000f8e0012 */
[----:B------:R-:W-:Y:S02]  /*1ea0*/  F2FP.BF16.F32.PACK_AB R22, RZ, R22 ;  /* 0x00000016ff16723e */ /* 0x000fe400000010ff */
[----:B------:R-:W-:-:S03]  /*1eb0*/  IADD3 R6, P2, R6, R8, RZ ;  /* 0x0000000806067210 */ /* 0x000fc60007f5e0ff */
[----:B------:R0:W-:Y:S01]  /*1ec0*/  @P1 STG.E.U16 desc[UR12][R2.64+0x2], R22 ;  /* 0x0000021602001986 */ /* 0x0001e2000c10150c */
[----:B------:R-:W-:Y:S02]  /*1ed0*/  IADD3.X R7, R7, R17, R9, P2, !PT ;  /* 0x0000001107077210 */ /* 0x000fe400017fe409 */
[----:B------:R-:W-:-:S04]  /*1ee0*/  LEA R8, P2, R6, UR8, 0x1 ;  /* 0x0000000806087c11 */ /* 0x000fc8000f8408ff */
[----:B------:R-:W-:-:S05]  /*1ef0*/  LEA.HI.X R9, R6, UR9, R7, 0x1, P2 ;  /* 0x0000000906097c11 */ /* 0x000fca00090f0c07 */
[----:B------:R-:W2:Y:S01]  /*1f00*/  @P0 LDG.E.LTC128B.U16 R20, desc[UR12][R8.64] ;  /* 0x0000000c08140981 */ /* 0x000ea2000c1e1520 */
[C---:B------:R-:W-:Y:S01]  /*1f10*/  SHF.L.U64.HI R15, R16.reuse, 0x1, R15 ;  /* 0x00000001100f7819 */ /* 0x040fe2000001020f */
[----:B------:R-:W-:Y:S01]  /*1f20*/  BSSY B0, `(.L_x_31) ;  /* 0x000000b000007945 */ /* 0x000fe20003800000 */
[----:B------:R-:W-:Y:S02]  /*1f30*/  LEA R6, P2, R16, R2, 0x1 ;  /* 0x0000000210067211 */ /* 0x000fe400078408ff */
[----:B------:R-:W-:Y:S01]  /*1f40*/  ISETP.GT.AND P1, PT, R0, 0x8, P6 ;  /* 0x000000080000780c */ /* 0x000fe20003724270 */
[----:B--2---:R-:W-:-:S04]  /*1f50*/  IMAD.U32 R7, R20, 0x10000, RZ ;  /* 0x0001000014077824 */ /* 0x004fc800078e00ff */
[----:B------:R-:W-:-:S04]  /*1f60*/  FMUL R7, R7, R14 ;  /* 0x0000000e07077220 */ /* 0x000fc80000400000 */
[----:B------:R-:W-:-:S05]  /*1f70*/  FFMA R7, R122, R11, R7 ;  /* 0x0000000b7a077223 */ /* 0x000fca0000000007 */
[----:B------:R-:W-:Y:S01]  /*1f80*/  F2FP.BF16.F32.PACK_AB R16, RZ, R7 ;  /* 0x00000007ff10723e */ /* 0x000fe200000010ff */
[----:B------:R-:W-:-:S05]  /*1f90*/  IMAD.X R7, R15, 0x1, R3, P2 ;  /* 0x000000010f077824 */ /* 0x000fca00010e0603 */
[----:B------:R0:W-:Y:S01]  /*1fa0*/  @P0 STG.E.U16 desc[UR12][R6.64], R16 ;  /* 0x0000001006000986 */ /* 0x0001e2000c10150c */
[----:B------:R-:W-:Y:S05]  /*1fb0*/  @!P1 BRA `(.L_x_32) ;  /* 0x0000000000049947 */ /* 0x000fea0003800000 */
[----:B------:R2:W5:Y:S02]  /*1fc0*/  LDG.E.LTC128B.U16 R20, desc[UR12][R8.64+0x2] ;  /* 0x0000020c08147981 */ /* 0x000564000c1e1520 */
.L_x_32:
[----:B------:R-:W-:Y:S05]  /*1fd0*/  BSYNC B0 ;  /* 0x0000000000007941 */ /* 0x000fea0003800000 */
.L_x_31:
[----:B-----5:R-:W-:Y:S01]  /*1fe0*/  IMAD.U32 R15, R20, 0x10000, RZ ;  /* 0x00010000140f7824 */ /* 0x020fe200078e00ff */
[----:B------:R-:W-:Y:S01]  /*1ff0*/  ISETP.GT.AND P3, PT, R10, 0x8, PT ;  /* 0x000000080a00780c */ /* 0x000fe20003f64270 */
[----:B------:R-:W-:Y:S02]  /*2000*/  BSSY B0, `(.L_x_33) ;  /* 0x0000009000007945 */ /* 0x000fe40003800000 */
[----:B0-----:R-:W-:Y:S01]  /*2010*/  FMUL R16, R15, R14 ;  /* 0x0000000e0f107220 */ /* 0x001fe20000400000 */
[----:B------:R-:W-:Y:S02]  /*2020*/  ISETP.GT.AND P0, PT, R0, RZ, P3 ;  /* 0x000000ff0000720c */ /* 0x000fe40001f04270 */
[----:B------:R-:W-:Y:S01]  /*2030*/  P2R R15, PR, RZ, 0x8 ;  /* 0x00000008ff0f7803 */ /* 0x000fe20000000000 */
[----:B------:R-:W-:-:S05]  /*2040*/  FFMA R16, R123, R11, R16 ;  /* 0x0000000b7b107223 */ /* 0x000fca0000000010 */
[----:B------:R-:W-:-:S05]  /*2050*/  F2FP.BF16.F32.PACK_AB R16, RZ, R16 ;  /* 0x00000010ff10723e */ /* 0x000fca00000010ff */
[----:B------:R0:W-:Y:S01]  /*2060*/  @P1 STG.E.U16 desc[UR12][R6.64+0x2], R16 ;  /* 0x0000021006001986 */ /* 0x0001e2000c10150c */
[----:B------:R-:W-:Y:S05]  /*2070*/  @!P0 BRA `(.L_x_34) ;  /* 0x0000000000048947 */ /* 0x000fea0003800000 */
[----:B------:R3:W5:Y:S02]  /*2080*/  LDG.E.LTC128B.U16 R20, desc[UR12][R4.64+0x10] ;  /* 0x0000100c04147981 */ /* 0x000764000c1e1520 */
.L_x_34:
[----:B------:R-:W-:Y:S05]  /*2090*/  BSYNC B0 ;  /* 0x0000000000007941 */ /* 0x000fea0003800000 */
.L_x_33:
[----:B-----5:R-:W-:Y:S01]  /*20a0*/  IMAD.U32 R15, R20, 0x10000, RZ ;  /* 0x00010000140f7824 */ /* 0x020fe200078e00ff */
[----:B------:R-:W-:Y:S01]  /*20b0*/  ISETP.GT.AND P2, PT, R10, 0x9, PT ;  /* 0x000000090a00780c */ /* 0x000fe20003f44270 */
[----:B------:R-:W-:Y:S02]  /*20c0*/  BSSY B0, `(.L_x_35) ;  /* 0x0000009000007945 */ /* 0x000fe40003800000 */
[----:B------:R-:W-:Y:S01]  /*20d0*/  FMUL R15, R15, R14 ;  /* 0x0000000e0f0f7220 */ /* 0x000fe20000400000 */
[----:B------:R-:W-:Y:S02]  /*20e0*/  ISETP.GT.AND P1, PT, R0, RZ, P2 ;  /* 0x000000ff0000720c */ /* 0x000fe40001724270 */
[----:B0-----:R-:W-:Y:S01]  /*20f0*/  P2R R16, PR, RZ, 0x4 ;  /* 0x00000004ff107803 */ /* 0x001fe20000000000 */
[----:B------:R-:W-:-:S05]  /*2100*/  FFMA R15, R124, R11, R15 ;  /* 0x0000000b7c0f7223 */ /* 0x000fca000000000f */
[----:B------:R-:W-:-:S05]  /*2110*/  F2FP.BF16.F32.PACK_AB R15, RZ, R15 ;  /* 0x0000000fff0f723e */ /* 0x000fca00000010ff */
[----:B------:R0:W-:Y:S01]  /*2120*/  @P0 STG.E.U16 desc[UR12][R2.64+0x10], R15 ;  /* 0x0000100f02000986 */ /* 0x0001e2000c10150c */
[----:B------:R-:W-:Y:S05]  /*2130*/  @!P1 BRA `(.L_x_36) ;  /* 0x0000000000049947 */ /* 0x000fea0003800000 */
[----:B------:R4:W5:Y:S02]  /*2140*/  LDG.E.LTC128B.U16 R20, desc[UR12][R4.64+0x12] ;  /* 0x0000120c04147981 */ /* 0x000964000c1e1520 */
.L_x_36:
[----:B------:R-:W-:Y:S05]  /*2150*/  BSYNC B0 ;  /* 0x0000000000007941 */ /* 0x000fea0003800000 */
.L_x_35:
[----:B0----5:R-:W-:Y:S01]  /*2160*/  IMAD.U32 R15, R20, 0x10000, RZ ;  /* 0x00010000140f7824 */ /* 0x021fe200078e00ff */
[----:B------:R-:W-:Y:S01]  /*2170*/  ISETP.GT.AND P0, PT, R0, 0x8, P3 ;  /* 0x000000080000780c */ /* 0x000fe20001f04270 */
[----:B------:R-:W-:Y:S02]  /*2180*/  BSSY B0, `(.L_x_37) ;  /* 0x0000007000007945 */ /* 0x000fe40003800000 */
[----:B------:R-:W-:-:S04]  /*2190*/  FMUL R16, R15, R14 ;  /* 0x0000000e0f107220 */ /* 0x000fc80000400000 */
[----:B------:R-:W-:-:S05]  /*21a0*/  FFMA R16, R125, R11, R16 ;  /* 0x0000000b7d107223 */ /* 0x000fca0000000010 */
[----:B------:R-:W-:-:S05]  /*21b0*/  F2FP.BF16.F32.PACK_AB R16, RZ, R16 ;  /* 0x00000010ff10723e */ /* 0x000fca00000010ff */
[----:B------:R0:W-:Y:S01]  /*21c0*/  @P1 STG.E.U16 desc[UR12][R2.64+0x12], R16 ;  /* 0x0000121002001986 */ /* 0x0001e2000c10150c */
[----:B------:R-:W-:Y:S05]  /*21d0*/  @!P0 BRA `(.L_x_38) ;  /* 0x0000000000048947 */ /* 0x000fea0003800000 */
[----:B------:R0:W5:Y:S02]  /*21e0*/  LDG.E.LTC128B.U16 R20, desc[UR12][R8.64+0x10] ;  /* 0x0000100c08147981 */ /* 0x000164000c1e1520 */
.L_x_38:
[----:B------:R-:W-:Y:S05]  /*21f0*/  BSYNC B0 ;  /* 0x0000000000007941 */ /* 0x000fea0003800000 */
.L_x_37:
[----:B-----5:R-:W-:Y:S01]  /*2200*/  IMAD.U32 R15, R20, 0x10000, RZ ;  /* 0x00010000140f7824 */ /* 0x020fe200078e00ff */
        /* <DEDUP_REMOVED lines=8> */
.L_x_40:
[----:B------:R-:W-:Y:S05]  /*2290*/  BSYNC B0 ;  /* 0x0000000000007941 */ /* 0x000fea0003800000 */
.L_x_39:
[----:B0----5:R-:W-:Y:S01]  /*22a0*/  IMAD.U32 R15, R20, 0x10000, RZ ;  /* 0x00010000140f7824 */ /* 0x021fe200078e00ff */
[----:B------:R-:W-:Y:S01]  /*22b0*/  ISETP.GT.AND P2, PT, R10, 0x10, PT ;  /* 0x000000100a00780c */ /* 0x000fe20003f44270 */
[----:B------:R-:W-:Y:S02]  /*22c0*/  BSSY B0, `(.L_x_41) ;  /* 0x0000009000007945 */ /* 0x000fe40003800000 */
[----:B------:R-:W-:Y:S01]  /*22d0*/  FMUL R16, R15, R14 ;  /* 0x0000000e0f107220 */ /* 0x000fe20000400000 */
[----:B------:R-:W-:Y:S02]  /*22e0*/  ISETP.GT.AND P0, PT, R0, RZ, P2 ;  /* 0x000000ff0000720c */ /* 0x000fe40001704270 */
[----:B------:R-:W-:Y:S01]  /*22f0*/  P2R R15, PR, RZ, 0x4 ;  /* 0x00000004ff0f7803 */ /* 0x000fe20000000000 */
[----:B------:R-:W-:-:S05]  /*2300*/  FFMA R16, R127, R11, R16 ;  /* 0x0000000b7f107223 */ /* 0x000fca0000000010 */
[----:B------:R-:W-:-:S05]  /*2310*/  F2FP.BF16.F32.PACK_AB R16, RZ, R16 ;  /* 0x00000010ff10723e */ /* 0x000fca00000010ff */
[----:B------:R0:W-:Y:S01]  /*2320*/  @P1 STG.E.U16 desc[UR12][R6.64+0x12], R16 ;  /* 0x0000121006001986 */ /* 0x0001e2000c10150c */
[----:B------:R-:W-:Y:S05]  /*2330*/  @!P0 BRA `(.L_x_42) ;  /* 0x0000000000048947 */ /* 0x000fea0003800000 */
[----:B------:R0:W5:Y:S02]  /*2340*/  LDG.E.LTC128B.U16 R20, desc[UR12][R4.64+0x20] ;  /* 0x0000200c04147981 */ /* 0x000164000c1e1520 */
.L_x_42:
[----:B------:R-:W-:Y:S05]  /*2350*/  BSYNC B0 ;  /* 0x0000000000007941 */ /* 0x000fea0003800000 */
.L_x_41:
[----:B-----5:R-:W-:Y:S01]  /*2360*/  IMAD.U32 R15, R20, 0x10000, RZ ;  /* 0x00010000140f7824 */ /* 0x020fe200078e00ff */
[----:B------:R-:W-:Y:S01]  /*2370*/  ISETP.GT.AND P1, PT, R10, 0x11, PT ;  /* 0x000000110a00780c */ /* 0x000fe20003f24270 */
[----:B------:R-:W-:Y:S02]  /*2380*/  BSSY B0, `(.L_x_43) ;  /* 0x0000009000007945 */ /* 0x000fe40003800000 */
[----:B------:R-:W-:-:S04]  /*2390*/  FMUL R15, R15, R14 ;  /* 0x0000000e0f0f7220 */ /* 0x000fc80000400000 */
[----:B------:R-:W-:-:S05]  /*23a0*/  FFMA R15, R128, R11, R15 ;  /* 0x0000000b800f7223 */ /* 0x000fca000000000f */
[----:B------:R-:W-:-:S05]  /*23b0*/  F2FP.BF16.F32.PACK_AB R15, RZ, R15 ;  /* 0x0000000fff0f723e */ /* 0x000fca00000010ff */
[----:B------:R1:W-:Y:S01]  /*23c0*/  @P0 STG.E.U16 desc[UR12][R2.64+0x20], R15 ;  /* 0x0000200f02000986 */ /* 0x0003e2000c10150c */
[----:B------:R-:W-:Y:S02]  /*23d0*/  ISETP.GT.AND P0, PT, R0, RZ, P1 ;  /* 0x000000ff0000720c */ /* 0x000fe40000f04270 */
[----:B-1----:R-:W-:-:S11]  /*23e0*/  P2R R15, PR, RZ, 0x2 ;  /* 0x00000002ff0f7803 */ /* 0x002fd60000000000 */
[----:B------:R-:W-:Y:S05]  /*23f0*/  @!P0 BRA `(.L_x_44) ;  /* 0x0000000000048947 */ /* 0x000fea0003800000 */
[----:B------:R1:W5:Y:S02]  /*2400*/  LDG.E.LTC128B.U16 R20, desc[UR12][R4.64+0x22] ;  /* 0x0000220c04147981 */ /* 0x000364000c1e1520 */
.L_x_44:
[----:B------:R-:W-:Y:S05]  /*2410*/  BSYNC B0 ;  /* 0x0000000000007941 */ /* 0x000fea0003800000 */
.L_x_43:
[----:B-----5:R-:W-:Y:S01]  /*2420*/  IMAD.U32 R15, R20, 0x10000, RZ ;  /* 0x00010000140f7824 */ /* 0x020fe200078e00ff */
[----:B------:R-:W-:Y:S03]  /*2430*/  BSSY B0, `(.L_x_45) ;  /* 0x0000008000007945 */ /* 0x000fe60003800000 */
[----:B0-----:R-:W-:-:S04]  /*2440*/  FMUL R16, R15, R14 ;  /* 0x0000000e0f107220 */ /* 0x001fc80000400000 */
[----:B------:R-:W-:-:S05]  /*2450*/  FFMA R16, R129, R11, R16 ;  /* 0x0000000b81107223 */ /* 0x000fca0000000010 */
[----:B------:R-:W-:-:S05]  /*2460*/  F2FP.BF16.F32.PACK_AB R16, RZ, R16 ;  /* 0x00000010ff10723e */ /* 0x000fca00000010ff */
[----:B------:R0:W-:Y:S01]  /*2470*/  @P0 STG.E.U16 desc[UR12][R2.64+0x22], R16 ;  /* 0x0000221002000986 */ /* 0x0001e2000c10150c */
[----:B------:R-:W-:-:S13]  /*2480*/  ISETP.GT.AND P0, PT, R0, 0x8, P2 ;  /* 0x000000080000780c */ /* 0x000fda0001704270 */
[----:B0-----:R-:W-:Y:S05]  /*2490*/  @!P0 BRA `(.L_x_46) ;  /* 0x0000000000048947 */ /* 0x001fea0003800000 */
[----:B------:R0:W5:Y:S02]  /*24a0*/  LDG.E.LTC128B.U16 R20, desc[UR12][R8.64+0x20] ;  /* 0x0000200c08147981 */ /* 0x000164000c1e1520 */
.L_x_46:
[----:B------:R-:W-:Y:S05]  /*24b0*/  BSYNC B0 ;  /* 0x0000000000007941 */ /* 0x000fea0003800000 */
.L_x_45:
[----:B-----5:R-:W-:Y:S01]  /*24c0*/  IMAD.U32 R15, R20, 0x10000, RZ ;  /* 0x00010000140f7824 */ /* 0x020fe200078e00ff */
[----:B------:R-:W-:Y:S03]  /*24d0*/  BSSY B0, `(.L_x_47) ;  /* 0x0000008000007945 */ /* 0x000fe60003800000 */
[----:B------:R-:W-:-:S04]  /*24e0*/  FMUL R15, R15, R14 ;  /* 0x0000000e0f0f7220 */ /* 0x000fc80000400000 */
[----:B------:R-:W-:-:S05]  /*24f0*/  FFMA R15, R130, R11, R15 ;  /* 0x0000000b820f7223 */ /* 0x000fca000000000f */
[----:B------:R-:W-:-:S05]  /*2500*/  F2FP.BF16.F32.PACK_AB R15, RZ, R15 ;  /* 0x0000000fff0f723e */ /* 0x000fca00000010ff */
[----:B------:R0:W-:Y:S01]  /*2510*/  @P0 STG.E.U16 desc[UR12][R6.64+0x20], R15 ;  /* 0x0000200f06000986 */ /* 0x0001e2000c10150c */
[----:B------:R-:W-:-:S13]  /*2520*/  ISETP.GT.AND P0, PT, R0, 0x8, P1 ;  /* 0x000000080000780c */ /* 0x000fda0000f04270 */
[----:B0-----:R-:W-:Y:S05]  /*2530*/  @!P0 BRA `(.L_x_48) ;  /* 0x0000000000048947 */ /* 0x001fea0003800000 */
[----:B------:R0:W5:Y:S02]  /*2540*/  LDG.E.LTC128B.U16 R20, desc[UR12][R8.64+0x22] ;  /* 0x0000220c08147981 */ /* 0x000164000c1e1520 */
.L_x_48:
[----:B------:R-:W-:Y:S05]  /*2550*/  BSYNC B0 ;  /* 0x0000000000007941 */ /* 0x000fea0003800000 */
.L_x_47:
[----:B-----5:R-:W-:Y:S01]  /*2560*/  IMAD.U32 R15, R20, 0x10000, RZ ;  /* 0x00010000140f7824 */ /* 0x020fe200078e00ff */
[C---:B------:R-:W-:Y:S01]  /*2570*/  SHF.L.U64.HI R21, R12.reuse, 0x7, R13 ;  /* 0x000000070c157819 */ /* 0x040fe2000001020d */
[----:B------:R-:W-:Y:S01]  /*2580*/  IMAD.SHL.U32 R17, R12, 0x80, RZ ;  /* 0x000000800c117824 */ /* 0x000fe200078e00ff */
[----:B------:R-:W-:Y:S01]  /*2590*/  ISETP.GT.AND P2, PT, R10, 0x18, PT ;  /* 0x000000180a00780c */ /* 0x000fe20003f44270 */
[----:B------:R-:W-:Y:S01]  /*25a0*/  FMUL R16, R15, R14 ;  /* 0x0000000e0f107220 */ /* 0x000fe20000400000 */
[----:B------:R-:W-:Y:S02]  /*25b0*/  BSSY B0, `(.L_x_49) ;  /* 0x000000d000007945 */ /* 0x000fe40003800000 */
[----:B------:R-:W-:Y:S01]  /*25c0*/  LOP3.LUT R15, R17, 0x2, RZ, 0xfc, !PT ;  /* 0x00000002110f7812 */ /* 0x000fe200078efcff */
[----:B------:R-:W-:-:S05]  /*25d0*/  FFMA R16, R131, R11, R16 ;  /* 0x0000000b83107223 */ /* 0x000fca0000000010 */
[----:B------:R-:W-:-:S05]  /*25e0*/  F2FP.BF16.F32.PACK_AB R16, RZ, R16 ;  /* 0x00000010ff10723e */ /* 0x000fca00000010ff */
[----:B------:R1:W-:Y:S01]  /*25f0*/  @P0 STG.E.U16 desc[UR12][R6.64+0x22], R16 ;  /* 0x0000221006000986 */ /* 0x0003e2000c10150c */
[----:B------:R-:W-:-:S05]  /*2600*/  IADD3 R124, P0, R15, R2, RZ ;  /* 0x000000020f7c7210 */ /* 0x000fca0007f1e0ff */
[----:B------:R-:W-:Y:S01]  /*2610*/  IMAD.X R125, R21, 0x1, R3, P0 ;  /* 0x00000001157d7824 */ /* 0x000fe200000e0603 */
[----:B------:R-:W-:-:S05]  /*2620*/  IADD3 R12, P0, R17, R2, RZ ;  /* 0x00000002110c7210 */ /* 0x000fca0007f1e0ff */
[----:B------:R-:W-:Y:S01]  /*2630*/  IMAD.X R13, R21, 0x1, R3, P0 ;  /* 0x00000001150d7824 */ /* 0x000fe200000e0603 */
[----:B------:R-:W-:Y:S02]  /*2640*/  ISETP.GT.AND P0, PT, R0, RZ, P2 ;  /* 0x000000ff0000720c */ /* 0x000fe40001704270 */
[----:B-1----:R-:W-:-:S11]  /*2650*/  P2R R16, PR, RZ, 0x4 ;  /* 0x00000004ff107803 */ /* 0x002fd60000000000 */
[----:B------:R-:W-:Y:S05]  /*2660*/  @!P0 BRA `(.L_x_50) ;  /* 0x0000000000048947 */ /* 0x000fea0003800000 */
[----:B------:R1:W5:Y:S02]  /*2670*/  LDG.E.LTC128B.U16 R20, desc[UR12][R4.64+0x30] ;  /* 0x0000300c04147981 */ /* 0x000364000c1e1520 */
.L_x_50:
[----:B------:R-:W-:Y:S05]  /*2680*/  BSYNC B0 ;  /* 0x0000000000007941 */ /* 0x000fea0003800000 */
.L_x_49:
[----:B-----5:R-:W-:Y:S01]  /*2690*/  IMAD.U32 R19, R20, 0x10000, RZ ;  /* 0x0001000014137824 */ /* 0x020fe200078e00ff */
[----:B------:R-:W-:Y:S01]  /*26a0*/  ISETP.GT.AND P1, PT, R10, 0x19, PT ;  /* 0x000000190a00780c */ /* 0x000fe20003f24270 */
[----:B------:R-:W-:Y:S02]  /*26b0*/  BSSY B0, `(.L_x_51) ;  /* 0x0000009000007945 */ /* 0x000fe40003800000 */
[----:B------:R-:W-:Y:S01]  /*26c0*/  FMUL R19, R19, R14 ;  /* 0x0000000e13137220 */ /* 0x000fe20000400000 */
[----:B------:R-:W-:-:S03]  /*26d0*/  P2R R16, PR, RZ, 0x2 ;  /* 0x00000002ff107803 */ /* 0x000fc60000000000 */
[----:B------:R-:W-:-:S05]  /*26e0*/  FFMA R19, R132, R11, R19 ;  /* 0x0000000b84137223 */ /* 0x000fca0000000013 */
[----:B------:R-:W-:-:S05]  /*26f0*/  F2FP.BF16.F32.PACK_AB R19, RZ, R19 ;  /* 0x00000013ff13723e */ /* 0x000fca00000010ff */
[----:B------:R0:W-:Y:S01]  /*2700*/  @P0 STG.E.U16 desc[UR12][R2.64+0x30], R19 ;  /* 0x0000301302000986 */ /* 0x0001e2000c10150c */
[----:B------:R-:W-:-:S13]  /*2710*/  ISETP.GT.AND P0, PT, R0, RZ, P1 ;  /* 0x000000ff0000720c */ /* 0x000fda0000f04270 */
[----:B0-----:R-:W-:Y:S05]  /*2720*/  @!P0 BRA `(.L_x_52) ;  /* 0x0000000000048947 */ /* 0x001fea0003800000 */
[----:B------:R0:W5:Y:S02]  /*2730*/  LDG.E.LTC128B.U16 R20, desc[UR12][R4.64+0x32] ;  /* 0x0000320c04147981 */ /* 0x000164000c1e1520 */
.L_x_52:
[----:B------:R-:W-:Y:S05]  /*2740*/  BSYNC B0 ;  /* 0x0000000000007941 */ /* 0x000fea0003800000 */
.L_x_51:
        /* <DEDUP_REMOVED lines=9> */
.L_x_54:
[----:B------:R-:W-:Y:S05]  /*27e0*/  BSYNC B0 ;  /* 0x0000000000007941 */ /* 0x000fea0003800000 */
.L_x_53:
        /* <DEDUP_REMOVED lines=9> */
.L_x_56:
[----:B------:R-:W-:Y:S05]  /*2880*/  BSYNC B0 ;  /* 0x0000000000007941 */ /* 0x000fea0003800000 */
.L_x_55:
        /* <DEDUP_REMOVED lines=11> */
.L_x_58:
[----:B------:R-:W-:Y:S05]  /*2940*/  BSYNC B0 ;  /* 0x0000000000007941 */ /* 0x000fea0003800000 */
.L_x_57:
        /* <DEDUP_REMOVED lines=11> */
.L_x_60:
[----:B------:R-:W-:Y:S05]  /*2a00*/  BSYNC B0 ;  /* 0x0000000000007941 */ /* 0x000fea0003800000 */
.L_x_59:
        /* <DEDUP_REMOVED lines=9> */
.L_x_62:
[----:B------:R-:W-:Y:S05]  /*2aa0*/  BSYNC B0 ;  /* 0x0000000000007941 */ /* 0x000fea0003800000 */
.L_x_61:
        /* <DEDUP_REMOVED lines=9> */
.L_x_64:
[----:B------:R-:W-:Y:S05]  /*2b40*/  BSYNC B0 ;  /* 0x0000000000007941 */ /* 0x000fea0003800000 */
.L_x_63:
        /* <DEDUP_REMOVED lines=11> */
.L_x_66:
[----:B------:R-:W-:Y:S05]  /*2c00*/  BSYNC B0 ;  /* 0x0000000000007941 */ /* 0x000fea0003800000 */
.L_x_65:
[----:B-----5:R-:W-:Y:S01]  /*2c10*/  IMAD.U32 R19, R20, 0x10000, RZ ;  /* 0x0001000014137824 */ /* 0x020fe200078e00ff */
[----:B------:R-:W-:Y:S01]  /*2c20*/  ISETP.GT.AND P4, PT, R10, 0x29, PT ;  /* 0x000000290a00780c */ /* 0x000fe20003f84270 */
[----:B------:R-:W-:Y:S02]  /*2c30*/  BSSY B0, `(.L_x_67) ;  /* 0x0000008000007945 */ /* 0x000fe40003800000 */
[----:B------:R-:W-:-:S04]  /*2c40*/  FMUL R19, R19, R14 ;  /* 0x0000000e13137220 */ /* 0x000fc80000400000 */
[----:B------:R-:W-:-:S05]  /*2c50*/  FFMA R19, R140, R11, R19 ;  /* 0x0000000b8c137223 */ /* 0x000fca0000000013 */
[----:B------:R-:W-:-:S05]  /*2c60*/  F2FP.BF16.F32.PACK_AB R19, RZ, R19 ;  /* 0x00000013ff13723e */ /* 0x000fca00000010ff */
[----:B------:R0:W-:Y:S01]  /*2c70*/  @P0 STG.E.U16 desc[UR12][R2.64+0x50], R19 ;  /* 0x0000501302000986 */ /* 0x0001e2000c10150c */
[----:B------:R-:W-:-:S13]  /*2c80*/  ISETP.GT.AND P0, PT, R0, RZ, P4 ;  /* 0x000000ff0000720c */ /* 0x000fda0002704270 */
[----:B0-----:R-:W-:Y:S05]  /*2c90*/  @!P0 BRA `(.L_x_68) ;  /* 0x0000000000048947 */ /* 0x001fea0003800000 */
[----:B------:R0:W5:Y:S02]  /*2ca0*/  LDG.E.LTC128B.U16 R20, desc[UR12][R4.64+0x52] ;  /* 0x0000520c04147981 */ /* 0x000164000c1e1520 */
.L_x_68:
[----:B------:R-:W-:Y:S05]  /*2cb0*/  BSYNC B0 ;  /* 0x0000000000007941 */ /* 0x000fea0003800000 */
.L_x_67:
        /* <DEDUP_REMOVED lines=9> */
.L_x_70:
[----:B------:R-:W-:Y:S05]  /*2d50*/  BSYNC B0 ;  /* 0x0000000000007941 */ /* 0x000fea0003800000 */
.L_x_69:
        /* <DEDUP_REMOVED lines=9> */
.L_x_72:
[----:B------:R-:W-:Y:S05]  /*2df0*/  BSYNC B0 ;  /* 0x0000000000007941 */ /* 0x000fea0003800000 */
.L_x_71:
        /* <DEDUP_REMOVED lines=10> */
.L_x_74:
[----:B------:R-:W-:Y:S05]  /*2ea0*/  BSYNC B0 ;  /* 0x0000000000007941 */ /* 0x000fea0003800000 */
.L_x_73:
        /* <DEDUP_REMOVED lines=10> */
.L_x_76:
[----:B------:R-:W-:Y:S05]  /*2f50*/  BSYNC B0 ;  /* 0x0000000000007941 */ /* 0x000fea0003800000 */
.L_x_75:
        /* <DEDUP_REMOVED lines=9> */
.L_x_78:
[----:B------:R-:W-:Y:S05]  /*2ff0*/  BSYNC B0 ;  /* 0x0000000000007941 */ /* 0x000fea0003800000 */
.L_x_77:
        /* <DEDUP_REMOVED lines=9> */
.L_x_80:
[----:B------:R-:W-:Y:S05]  /*3090*/  BSYNC B0 ;  /* 0x0000000000007941 */ /* 0x000fea0003800000 */
.L_x_79:
        /* <DEDUP_REMOVED lines=10> */
.L_x_82:
[----:B------:R-:W-:Y:S05]  /*3140*/  BSYNC B0 ;  /* 0x0000000000007941 */ /* 0x000fea0003800000 */
.L_x_81:
[----:B-----5:R-:W-:Y:S01]  /*3150*/  IMAD.U32 R19, R20, 0x10000, RZ ;  /* 0x0001000014137824 */ /* 0x020fe200078e00ff */
[----:B------:R-:W-:Y:S03]  /*3160*/  BSSY B0, `(.L_x_83) ;  /* 0x0000009000007945 */ /* 0x000fe60003800000 */
[----:B------:R-:W-:-:S04]  /*3170*/  FMUL R19, R19, R14 ;  /* 0x0000000e13137220 */ /* 0x000fc80000400000 */
[----:B------:R-:W-:-:S05]  /*3180*/  FFMA R19, R148, R11, R19 ;  /* 0x0000000b94137223 */ /* 0x000fca0000000013 */
[----:B------:R-:W-:-:S05]  /*3190*/  F2FP.BF16.F32.PACK_AB R19, RZ, R19 ;  /* 0x00000013ff13723e */ /* 0x000fca00000010ff */
[----:B------:R0:W-:Y:S01]  /*31a0*/  @P0 STG.E.U16 desc[UR12][R2.64+0x70], R19 ;  /* 0x0000701302000986 */ /* 0x0001e2000c10150c */
[----:B------:R-:W-:-:S04]  /*31b0*/  ISETP.GT.AND P0, PT, R10, 0x39, PT ;  /* 0x000000390a00780c */ /* 0x000fc80003f04270 */
[----:B------:R-:W-:-:S13]  /*31c0*/  ISETP.GT.AND P5, PT, R0, RZ, P0 ;  /* 0x000000ff0000720c */ /* 0x000fda00007a4270 */
[----:B0-----:R-:W-:Y:S05]  /*31d0*/  @!P5 BRA `(.L_x_84) ;  /* 0x000000000004d947 */ /* 0x001fea0003800000 */
[----:B------:R0:W5:Y:S02]  /*31e0*/  LDG.E.LTC128B.U16 R20, desc[UR12][R4.64+0x72] ;  /* 0x0000720c04147981 */ /* 0x000164000c1e1520 */
.L_x_84:
[----:B------:R-:W-:Y:S05]  /*31f0*/  BSYNC B0 ;  /* 0x0000000000007941 */ /* 0x000fea0003800000 */
.L_x_83:
        /* <DEDUP_REMOVED lines=9> */
.L_x_86:
[----:B------:R-:W-:Y:S05]  /*3290*/  BSYNC B0 ;  /* 0x0000000000007941 */ /* 0x000fea0003800000 */
.L_x_85:
        /* <DEDUP_REMOVED lines=9> */
.L_x_88:
[----:B------:R-:W-:Y:S05]  /*3330*/  BSYNC B0 ;  /* 0x0000000000007941 */ /* 0x000fea0003800000 */
.L_x_87:
[----:B-----5:R-:W-:Y:S01]  /*3340*/  IMAD.U32 R19, R20, 0x10000, RZ ;  /* 0x0001000014137824 */ /* 0x020fe200078e00ff */
[----:B------:R-:W-:Y:S01]  /*3350*/  LOP3.LUT R123, R17, 0x10, RZ, 0xfc, !PT ;  /* 0x00000010117b7812 */ /* 0x000fe200078efcff */
[----:B------:R-:W-:Y:S02]  /*3360*/  USHF.L.U32 UR22, UR4, 0x7, URZ ;  /* 0x0000000704167899 */ /* 0x000fe4000800063f */
[----:B------:R-:W-:Y:S01]  /*3370*/  FMUL R16, R19, R14 ;  /* 0x0000000e13107220 */ /* 0x000fe20000400000 */
[----:B------:R-:W-:-:S03]  /*3380*/  USHF.L.U64.HI UR4, UR4, 0x7, UR5 ;  /* 0x0000000704047899 */ /* 0x000fc60008010205 */
[----:B------:R-:W-:-:S05]  /*3390*/  FFMA R16, R151, R11, R16 ;  /* 0x0000000b97107223 */ /* 0x000fca0000000010 */
[----:B------:R-:W-:-:S05]  /*33a0*/  F2FP.BF16.F32.PACK_AB R16, RZ, R16 ;  /* 0x00000010ff10723e */ /* 0x000fca00000010ff */
[----:B------:R1:W-:Y:S01]  /*33b0*/  @P5 STG.E.U16 desc[UR12][R6.64+0x72], R16 ;  /* 0x0000721006005986 */ /* 0x0003e2000c10150c */
[----:B------:R-:W-:-:S05]  /*33c0*/  IADD3 R126, P5, R123, R2, RZ ;  /* 0x000000027b7e7210 */ /* 0x000fca0007fbe0ff */
[----:B------:R-:W-:Y:S01]  /*33d0*/  IMAD.X R127, R21, 0x1, R3, P5 ;  /* 0x00000001157f7824 */ /* 0x000fe200028e0603 */
[----:B------:R-:W-:-:S04]  /*33e0*/  IADD3 R18, P5, R4, UR22, RZ ;  /* 0x0000001604127c10 */ /* 0x000fc8000ffbe0ff */
[----:B------:R-:W-:Y:S02]  /*33f0*/  IADD3.X R19, R5, UR4, RZ, P5, !PT ;  /* 0x0000000405137c10 */ /* 0x000fe4000affe4ff */
[----:B------:R-:W-:-:S04]  /*3400*/  ISETP.GT.AND P5, PT, R10, RZ, PT ;  /* 0x000000ff0a00720c */ /* 0x000fc80003fa4270 */
[----:B------:R-:W-:-:S13]  /*3410*/  ISETP.GT.AND P5, PT, R0, 0x40, P5 ;  /* 0x000000400000780c */ /* 0x000fda0002fa4270 */
[----:B------:R-:W2:Y:S01]  /*3420*/  @P5 LDG.E.LTC128B.U16 R20, desc[UR12][R18.64] ;  /* 0x0000000c12145981 */ /* 0x000ea2000c1e1520 */
[----:B------:R-:W-:Y:S01]  /*3430*/  LOP3.LUT R121, R17, 0x12, RZ, 0xfc, !PT ;  /* 0x0000001211797812 */ /* 0x000fe200078efcff */
[----:B------:R-:W-:Y:S01]  /*3440*/  ULOP3.LUT UR21, UR22, 0x2, URZ, 0xfc, !UPT ;  /* 0x0000000216157892 */ /* 0x000fe2000f8efc3f */
[----:B--2---:R-:W-:-:S04]  /*3450*/  IMAD.U32 R23, R20, 0x10000, RZ ;  /* 0x0001000014177824 */ /* 0x004fc800078e00ff */
[----:B------:R-:W-:-:S04]  /*3460*/  FMUL R23, R23, R14 ;  /* 0x0000000e17177220 */ /* 0x000fc80000400000 */
[----:B------:R-:W-:-:S05]  /*3470*/  FFMA R23, R88, R11, R23 ;  /* 0x0000000b58177223 */ /* 0x000fca0000000017 */
[----:B------:R-:W-:-:S04]  /*3480*/  F2FP.BF16.F32.PACK_AB R23, RZ, R23 ;  /* 0x00000017ff17723e */ /* 0x000fc800000010ff */
[----:B------:R-:W-:-:S05]  /*3490*/  PRMT R22, R23, 0x7610, R22 ;  /* 0x0000761017167816 */ /* 0x000fca0000000016 */
[----:B------:R2:W-:Y:S01]  /*34a0*/  @P5 STG.E.U16 desc[UR12][R12.64], R22 ;  /* 0x000000160c005986 */ /* 0x0005e2000c10150c */
[----:B------:R-:W-:-:S05]  /*34b0*/  IADD3 R128, P5, R121, R2, RZ ;  /* 0x0000000279807210 */ /* 0x000fca0007fbe0ff */
[----:B------:R-:W-:Y:S01]  /*34c0*/  IMAD.X R129, R21, 0x1, R3, P5 ;  /* 0x0000000115817824 */ /* 0x000fe200028e0603 */
[----:B------:R-:W-:-:S04]  /*34d0*/  IADD3 R130, P5, R4, UR21, RZ ;  /* 0x0000001504827c10 */ /* 0x000fc8000ffbe0ff */
[----:B------:R-:W-:Y:S02]  /*34e0*/  IADD3.X R131, R5, UR4, RZ, P5, !PT ;  /* 0x0000000405837c10 */ /* 0x000fe4000affe4ff */
[----:B------:R-:W-:-:S13]  /*34f0*/  ISETP.GT.AND P5, PT, R0, 0x40, P6 ;  /* 0x000000400000780c */ /* 0x000fda00037a4270 */
[----:B------:R-:W3:Y:S01]  /*3500*/  @P5 LDG.E.LTC128B.U16 R20, desc[UR12][R130.64] ;  /* 0x0000000c82145981 */ /* 0x000ee2000c1e1520 */
[----:B------:R-:W-:Y:S01]  /*3510*/  BSSY B0, `(.L_x_89) ;  /* 0x000000e000007945 */ /* 0x000fe20003800000 */
[----:B---3--:R-:W-:-:S04]  /*3520*/  IMAD.U32 R23, R20, 0x10000, RZ ;  /* 0x0001000014177824 */ /* 0x008fc800078e00ff */
[----:B-1----:R-:W-:-:S04]  /*3530*/  FMUL R16, R23, R14 ;  /* 0x0000000e17107220 */ /* 0x002fc80000400000 */
[----:B------:R-:W-:-:S05]  /*3540*/  FFMA R16, R89, R11, R16 ;  /* 0x0000000b59107223 */ /* 0x000fca0000000010 */
[----:B------:R-:W-:-:S05]  /*3550*/  F2FP.BF16.F32.PACK_AB R16, RZ, R16 ;  /* 0x00000010ff10723e */ /* 0x000fca00000010ff */
[----:B------:R1:W-:Y:S01]  /*3560*/  @P5 STG.E.U16 desc[UR12][R124.64], R16 ;  /* 0x000000107c005986 */ /* 0x0003e2000c10150c */
[----:B------:R-:W-:-:S05]  /*3570*/  IADD3 R88, P5, R17, R6, RZ ;  /* 0x0000000611587210 */ /* 0x000fca0007fbe0ff */
[----:B------:R-:W-:Y:S01]  /*3580*/  IMAD.X R89, R21, 0x1, R7, P5 ;  /* 0x0000000115597824 */ /* 0x000fe200028e0607 */
[----:B--2---:R-:W-:-:S04]  /*3590*/  IADD3 R22, P5, R8, UR22, RZ ;  /* 0x0000001608167c10 */ /* 0x004fc8000ffbe0ff */
[----:B------:R-:W-:Y:S02]  /*35a0*/  IADD3.X R23, R9, UR4, RZ, P5, !PT ;  /* 0x0000000409177c10 */ /* 0x000fe4000affe4ff */
[----:B------:R-:W-:-:S04]  /*35b0*/  ISETP.GT.AND P5, PT, R10, RZ, PT ;  /* 0x000000ff0a00720c */ /* 0x000fc80003fa4270 */
[----:B------:R-:W-:-:S13]  /*35c0*/  ISETP.GT.AND P5, PT, R0, 0x48, P5 ;  /* 0x000000480000780c */ /* 0x000fda0002fa4270 */
[----:B-1----:R-:W-:Y:S05]  /*35d0*/  @!P5 BRA `(.L_x_90) ;  /* 0x000000000004d947 */ /* 0x002fea0003800000 */
[----:B------:R1:W5:Y:S02]  /*35e0*/  LDG.E.LTC128B.U16 R20, desc[UR12][R22.64] ;  /* 0x0000000c16147981 */ /* 0x000364000c1e1520 */
.L_x_90:
[----:B------:R-:W-:Y:S05]  /*35f0*/  BSYNC B0 ;  /* 0x0000000000007941 */ /* 0x000fea0003800000 */
.L_x_89:
[----:B-----5:R-:W-:Y:S01]  /*3600*/  IMAD.U32 R125, R20, 0x10000, RZ ;  /* 0x00010000147d7824 */ /* 0x020fe200078e00ff */
[----:B------:R-:W-:Y:S03]  /*3610*/  BSSY B0, `(.L_x_91) ;  /* 0x000000c000007945 */ /* 0x000fe60003800000 */
[----:B------:R-:W-:-:S04]  /*3620*/  FMUL R125, R125, R14 ;  /* 0x0000000e7d7d7220 */ /* 0x000fc80000400000 */
[----:B------:R-:W-:-:S05]  /*3630*/  FFMA R125, R90, R11, R125 ;  /* 0x0000000b5a7d7223 */ /* 0x000fca000000007d */
[----:B------:R-:W-:-:S05]  /*3640*/  F2FP.BF16.F32.PACK_AB R125, RZ, R125 ;  /* 0x0000007dff7d723e */ /* 0x000fca00000010ff */
[----:B------:R2:W-:Y:S01]  /*3650*/  @P5 STG.E.U16 desc[UR12][R88.64], R125 ;  /* 0x0000007d58005986 */ /* 0x0005e2000c10150c */
[----:B------:R-:W-:-:S05]  /*3660*/  IADD3 R132, P5, R15, R6, RZ ;  /* 0x000000060f847210 */ /* 0x000fca0007fbe0ff */
[----:B------:R-:W-:Y:S01]  /*3670*/  IMAD.X R133, R21, 0x1, R7, P5 ;  /* 0x0000000115857824 */ /* 0x000fe200028e0607 */
[----:B------:R-:W-:-:S13]  /*3680*/  ISETP.GT.AND P5, PT, R0, 0x48, P6 ;  /* 0x000000480000780c */ /* 0x000fda00037a4270 */
[----:B--2---:R-:W-:Y:S05]  /*3690*/  @!P5 BRA `(.L_x_92) ;  /* 0x00000000000cd947 */ /* 0x004fea0003800000 */
[----:B------:R-:W-:-:S04]  /*36a0*/  IADD3 R124, P6, R8, UR21, RZ ;  /* 0x00000015087c7c10 */ /* 0x000fc8000ffde0ff */
[----:B------:R-:W-:-:S05]  /*36b0*/  IADD3.X R125, R9, UR4, RZ, P6, !PT ;  /* 0x00000004097d7c10 */ /* 0x000fca000b7fe4ff */
[----:B------:R2:W5:Y:S04]  /*36c0*/  LDG.E.LTC128B.U16 R20, desc[UR12][R124.64] ;  /* 0x0000000c7c147981 */ /* 0x000568000c1e1520 */
.L_x_92:
[----:B------:R-:W-:Y:S05]  /*36d0*/  BSYNC B0 ;  /* 0x0000000000007941 */ /* 0x000fea0003800000 */
.L_x_91:
[----:B--2--5:R-:W-:Y:S01]  /*36e0*/  IMAD.U32 R125, R20, 0x10000, RZ ;  /* 0x00010000147d7824 */ /* 0x024fe200078e00ff */
[----:B------:R-:W-:Y:S01]  /*36f0*/  ULOP3.LUT UR20, UR22, 0x10, URZ, 0xfc, !UPT ;  /* 0x0000001016147892 */ /* 0x000fe2000f8efc3f */
[----:B------:R-:W-:Y:S02]  /*3700*/  ISETP.GT.AND P6, PT, R10, 0x8, PT ;  /* 0x000000080a00780c */ /* 0x000fe40003fc4270 */
[----:B------:R-:W-:-:S04]  /*3710*/  FMUL R16, R125, R14 ;  /* 0x0000000e7d107220 */ /* 0x000fc80000400000 */
[----:B------:R-:W-:Y:S01]  /*3720*/  FFMA R16, R91, R11, R16 ;  /* 0x0000000b5b107223 */ /* 0x000fe20000000010 */
[----:B------:R-:W-:-:S04]  /*3730*/  LOP3.LUT R91, R17, 0x20, RZ, 0xfc, !PT ;  /* 0x00000020115b7812 */ /* 0x000fc800078efcff */
[----:B------:R-:W-:-:S05]  /*3740*/  F2FP.BF16.F32.PACK_AB R16, RZ, R16 ;  /* 0x00000010ff10723e */ /* 0x000fca00000010ff */
[----:B------:R2:W-:Y:S01]  /*3750*/  @P5 STG.E.U16 desc[UR12][R132.64], R16 ;  /* 0x0000001084005986 */ /* 0x0005e2000c10150c */
[----:B------:R-:W-:-:S05]  /*3760*/  IADD3 R130, P5, R91, R2, RZ ;  /* 0x000000025b827210 */ /* 0x000fca0007fbe0ff */
[----:B------:R-:W-:Y:S01]  /*3770*/  IMAD.X R131, R21, 0x1, R3, P5 ;  /* 0x0000000115837824 */ /* 0x000fe200028e0603 */
[----:B------:R-:W-:-:S04]  /*3780*/  IADD3 R134, P5, R4, UR20, RZ ;  /* 0x0000001404867c10 */ /* 0x000fc8000ffbe0ff */
[----:B------:R-:W-:Y:S02]  /*3790*/  IADD3.X R135, R5, UR4, RZ, P5, !PT ;  /* 0x0000000405877c10 */ /* 0x000fe4000affe4ff */
[----:B------:R-:W-:-:S13]  /*37a0*/  ISETP.GT.AND P5, PT, R0, 0x40, P6 ;  /* 0x000000400000780c */ /* 0x000fda00037a4270 */
[----:B------:R-:W3:Y:S01]  /*37b0*/  @P5 LDG.E.LTC128B.U16 R20, desc[UR12][R134.64] ;  /* 0x0000000c86145981 */ /* 0x000ee2000c1e1520 */
[----:B------:R-:W-:Y:S01]  /*37c0*/  ULOP3.LUT UR19, UR22, 0x12, URZ, 0xfc, !UPT ;  /* 0x0000001216137892 */ /* 0x000fe2000f8efc3f */
[----:B---3--:R-:W-:-:S04]  /*37d0*/  IMAD.U32 R125, R20, 0x10000, RZ ;  /* 0x00010000147d7824 */ /* 0x008fc800078e00ff */
[----:B------:R-:W-:-:S04]  /*37e0*/  FMUL R125, R125, R14 ;  /* 0x0000000e7d7d7220 */ /* 0x000fc80000400000 */
[----:B------:R-:W-:-:S05]  /*37f0*/  FFMA R125, R92, R11, R125 ;  /* 0x0000000b5c7d7223 */ /* 0x000fca000000007d */
[----:B------:R-:W-:-:S04]  /*3800*/  F2FP.BF16.F32.PACK_AB R125, RZ, R125 ;  /* 0x0000007dff7d723e */ /* 0x000fc800000010ff */
[----:B------:R-:W-:Y:S02]  /*3810*/  PRMT R90, R125, 0x7610, R90 ;  /* 0x000076107d5a7816 */ /* 0x000fe4000000005a */
[----:B------:R-:W-:-:S03]  /*3820*/  LOP3.LUT R125, R17, 0x22, RZ, 0xfc, !PT ;  /* 0x00000022117d7812 */ /* 0x000fc600078efcff */
[----:B------:R3:W-:Y:S01]  /*3830*/  @P5 STG.E.U16 desc[UR12][R126.64], R90 ;  /* 0x0000005a7e005986 */ /* 0x0007e2000c10150c */
[----:B--2---:R-:W-:-:S05]  /*3840*/  IADD3 R132, P5, R125, R2, RZ ;  /* 0x000000027d847210 */ /* 0x004fca0007fbe0ff */
[----:B------:R-:W-:Y:S01]  /*3850*/  IMAD.X R133, R21, 0x1, R3, P5 ;  /* 0x0000000115857824 */ /* 0x000fe200028e0603 */
[----:B------:R-:W-:-:S04]  /*3860*/  IADD3 R134, P5, R4, UR19, RZ ;  /* 0x0000001304867c10 */ /* 0x000fc8000ffbe0ff */
[----:B------:R-:W-:Y:S02]  /*3870*/  IADD3.X R135, R5, UR4, RZ, P5, !PT ;  /* 0x0000000405877c10 */ /* 0x000fe4000affe4ff */
[----:B------:R-:W-:-:S04]  /*3880*/  ISETP.GT.AND P5, PT, R10, 0x9, PT ;  /* 0x000000090a00780c */ /* 0x000fc80003fa4270 */
[----:B------:R-:W-:-:S13]  /*3890*/  ISETP.GT.AND P5, PT, R0, 0x40, P5 ;  /* 0x000000400000780c */ /* 0x000fda0002fa4270 */
[----:B------:R-:W2:Y:S01]  /*38a0*/  @P5 LDG.E.LTC128B.U16 R20, desc[UR12][R134.64] ;  /* 0x0000000c86145981 */ /* 0x000ea2000c1e1520 */
[----:B------:R-:W-:Y:S01]  /*38b0*/  BSSY B0, `(.L_x_93) ;  /* 0x000000d000007945 */ /* 0x000fe20003800000 */
[----:B--2---:R-:W-:-:S04]  /*38c0*/  IMAD.U32 R137, R20, 0x10000, RZ ;  /* 0x0001000014897824 */ /* 0x004fc800078e00ff */
[----:B------:R-:W-:-:S04]  /*38d0*/  FMUL R16, R137, R14 ;  /* 0x0000000e89107220 */ /* 0x000fc80000400000 */
[----:B------:R-:W-:-:S05]  /*38e0*/  FFMA R16, R93, R11, R16 ;  /* 0x0000000b5d107223 */ /* 0x000fca0000000010 */
[----:B------:R-:W-:-:S05]  /*38f0*/  F2FP.BF16.F32.PACK_AB R16, RZ, R16 ;  /* 0x00000010ff10723e */ /* 0x000fca00000010ff */
[----:B------:R2:W-:Y:S01]  /*3900*/  @P5 STG.E.U16 desc[UR12][R128.64], R16 ;  /* 0x0000001080005986 */ /* 0x0005e2000c10150c */
[----:B---3--:R-:W-:-:S05]  /*3910*/  IADD3 R126, P5, R123, R6, RZ ;  /* 0x000000067b7e7210 */ /* 0x008fca0007fbe0ff */
[----:B------:R-:W-:Y:S01]  /*3920*/  IMAD.X R127, R21, 0x1, R7, P5 ;  /* 0x00000001157f7824 */ /* 0x000fe200028e0607 */
[----:B------:R-:W-:-:S13]  /*3930*/  ISETP.GT.AND P5, PT, R0, 0x48, P6 ;  /* 0x000000480000780c */ /* 0x000fda00037a4270 */
[----:B--2---:R-:W-:Y:S05]  /*3940*/  @!P5 BRA `(.L_x_94) ;  /* 0x00000000000cd947 */ /* 0x004fea0003800000 */
[----:B------:R-:W-:-:S04]  /*3950*/  IADD3 R92, P6, R8, UR20, RZ ;  /* 0x00000014085c7c10 */ /* 0x000fc8000ffde0ff */
[----:B------:R-:W-:-:S05]  /*3960*/  IADD3.X R93, R9, UR4, RZ, P6, !PT ;  /* 0x00000004095d7c10 */ /* 0x000fca000b7fe4ff */
[----:B------:R2:W5:Y:S04]  /*3970*/  LDG.E.LTC128B.U16 R20, desc[UR12][R92.64] ;  /* 0x0000000c5c147981 */ /* 0x000568000c1e1520 */
.L_x_94:
[----:B------:R-:W-:Y:S05]  /*3980*/  BSYNC B0 ;  /* 0x0000000000007941 */ /* 0x000fea0003800000 */
.L_x_93:
[----:B--2--5:R-:W-:Y:S01]  /*3990*/  IMAD.U32 R93, R20, 0x10000, RZ ;  /* 0x00010000145d7824 */ /* 0x024fe200078e00ff */
[----:B------:R-:W-:Y:S01]  /*39a0*/  ISETP.GT.AND P6, PT, R10, 0x9, PT ;  /* 0x000000090a00780c */ /* 0x000fe20003fc4270 */
[----:B------:R-:W-:Y:S02]  /*39b0*/  BSSY B0, `(.L_x_95) ;  /* 0x000000c000007945 */ /* 0x000fe40003800000 */
        /* <DEDUP_REMOVED lines=11> */
.L_x_96:
[----:B------:R-:W-:Y:S05]  /*3a70*/  BSYNC B0 ;  /* 0x0000000000007941 */ /* 0x000fea0003800000 */
.L_x_95:
[----:B--2--5:R-:W-:Y:S01]  /*3a80*/  IMAD.U32 R93, R20, 0x10000, RZ ;  /* 0x00010000145d7824 */ /* 0x024fe200078e00ff */
[----:B------:R-:W-:Y:S01]  /*3a90*/  ULOP3.LUT UR18, UR22, 0x20, URZ, 0xfc, !UPT ;  /* 0x0000002016127892 */ /* 0x000fe2000f8efc3f */
[----:B------:R-:W-:Y:S02]  /*3aa0*/  ISETP.GT.AND P6, PT, R10, 0x10, PT ;  /* 0x000000100a00780c */ /* 0x000fe40003fc4270 */
[----:B------:R-:W-:Y:S01]  /*3ab0*/  FMUL R16, R93, R14 ;  /* 0x0000000e5d107220 */ /* 0x000fe20000400000 */
[----:B------:R-:W-:-:S03]  /*3ac0*/  LOP3.LUT R93, R17, 0x30, RZ, 0xfc, !PT ;  /* 0x00000030115d7812 */ /* 0x000fc600078efcff */
[----:B------:R-:W-:-:S05]  /*3ad0*/  FFMA R16, R95, R11, R16 ;  /* 0x0000000b5f107223 */ /* 0x000fca0000000010 */
        /* <DEDUP_REMOVED lines=36> */
.L_x_98:
[----:B------:R-:W-:Y:S05]  /*3d20*/  BSYNC B0 ;  /* 0x0000000000007941 */ /* 0x000fea0003800000 */
.L_x_97:
        /* <DEDUP_REMOVED lines=14> */
.L_x_100:
[----:B------:R-:W-:Y:S05]  /*3e10*/  BSYNC B0 ;  /* 0x0000000000007941 */ /* 0x000fea0003800000 */
.L_x_99:
        /* <DEDUP_REMOVED lines=42> */
.L_x_102:
[----:B------:R-:W-:Y:S05]  /*40c0*/  BSYNC B0 ;  /* 0x0000000000007941 */ /* 0x000fea0003800000 */
.L_x_101:
        /* <DEDUP_REMOVED lines=14> */
.L_x_104:
[----:B------:R-:W-:Y:S05]  /*41b0*/  BSYNC B0 ;  /* 0x0000000000007941 */ /* 0x000fea0003800000 */
.L_x_103:
        /* <DEDUP_REMOVED lines=42> */
.L_x_106:
[----:B------:R-:W-:Y:S05]  /*4460*/  BSYNC B0 ;  /* 0x0000000000007941 */ /* 0x000fea0003800000 */
.L_x_105:
        /* <DEDUP_REMOVED lines=14> */
.L_x_108:
[----:B------:R-:W-:Y:S05]  /*4550*/  BSYNC B0 ;  /* 0x0000000000007941 */ /* 0x000fea0003800000 */
.L_x_107:
        /* <DEDUP_REMOVED lines=41> */
.L_x_110:
[----:B------:R-:W-:Y:S05]  /*47f0*/  BSYNC B0 ;  /* 0x0000000000007941 */ /* 0x000fea0003800000 */
.L_x_109:
[----:B--2--5:R-:W-:Y:S01]  /*4800*/  IMAD.U32 R109, R20, 0x10000, RZ ;  /* 0x00010000146d7824 */ /* 0x024fe200078e00ff */
        /* <DEDUP_REMOVED lines=12> */
.L_x_112:
[----:B------:R-:W-:Y:S05]  /*48d0*/  BSYNC B0 ;  /* 0x0000000000007941 */ /* 0x000fea0003800000 */
.L_x_111:
[----:B--2--5:R-:W-:Y:S01]  /*48e0*/  IMAD.U32 R109, R20, 0x10000, RZ ;  /* 0x00010000146d7824 */ /* 0x024fe200078e00ff */
[----:B------:R-:W-:-:S03]  /*48f0*/  ULOP3.LUT UR8, UR22, 0x60, URZ, 0xfc, !UPT ;  /* 0x0000006016087892 */ /* 0x000fc6000f8efc3f */
        /* <DEDUP_REMOVED lines=31> */
[----:B------:R-:W-:-:S05]  /*4af0*/  IADD3 R112, P5, R105, R6, RZ ;  /* 0x0000000669707210 */ /* 0x000fca0007fbe0ff */
[----:B------:R-:W-:Y:S01]  /*4b00*/  IMAD.X R113, R21, 0x1, R7, P5 ;  /* 0x0000000115717824 */ /* 0x000fe200028e0607 */
[----:B------:R-:W-:-:S13]  /*4b10*/  ISETP.GT.AND P5, PT, R0, 0x48, P3 ;  /* 0x000000480000780c */ /* 0x000fda0001fa4270 */
[----:B---3--:R-:W-:Y:S05]  /*4b20*/  @!P5 BRA `(.L_x_114) ;  /* 0x00000000000cd947 */ /* 0x008fea0003800000 */
[----:B------:R-:W-:-:S04]  /*4b30*/  IADD3 R2, P6, R8, UR8, RZ ;  /* 0x0000000808027c10 */ /* 0x000fc8000ffde0ff */
[----:B------:R-:W-:-:S05]  /*4b40*/  IADD3.X R3, R9, UR4, RZ, P6, !PT ;  /* 0x0000000409037c10 */ /* 0x000fca000b7fe4ff */
[----:B------:R2:W5:Y:S04]  /*4b50*/  LDG.E.LTC128B.U16 R20, desc[UR12][R2.64] ;  /* 0x0000000c02147981 */ /* 0x000568000c1e1520 */
.L_x_114:
[----:B------:R-:W-:Y:S05]  /*4b60*/  BSYNC B0 ;  /* 0x0000000000007941 */ /* 0x000fea0003800000 */
.L_x_113:
        /* <DEDUP_REMOVED lines=13> */
.L_x_116:
[----:B------:R-:W-:Y:S05]  /*4c40*/  BSYNC B0 ;  /* 0x0000000000007941 */ /* 0x000fea0003800000 */
.L_x_115:
[----:B--2--5:R-:W-:Y:S01]  /*4c50*/  IMAD.U32 R3, R20, 0x10000, RZ ;  /* 0x0001000014037824 */ /* 0x024fe200078e00ff */
[----:B------:R-:W-:-:S03]  /*4c60*/  ULOP3.LUT UR6, UR22, 0x70, URZ, 0xfc, !UPT ;  /* 0x0000007016067892 */ /* 0x000fc6000f8efc3f */
        /* <DEDUP_REMOVED lines=8> */
[----:B--2---:R-:W-:Y:S02]  /*4cf0*/  IADD3.X R3, R5, UR4, RZ, P5, !PT ;  /* 0x0000000405037c10 */ /* 0x004fe4000affe4ff */
[----:B------:R-:W-:-:S13]  /*4d00*/  ISETP.GT.AND P5, PT, R0, 0x40, P1 ;  /* 0x000000400000780c */ /* 0x000fda0000fa4270 */
[----:B------:R-:W2:Y:S01]  /*4d10*/  @P5 LDG.E.LTC128B.U16 R20, desc[UR12][R2.64] ;  /* 0x0000000c02145981 */ /* 0x000ea2000c1e1520 */
[----:B------:R-:W-:Y:S01]  /*4d20*/  ULOP3.LUT UR5, UR22, 0x72, URZ, 0xfc, !UPT ;  /* 0x0000007216057892 */ /* 0x000fe2000f8efc3f */
[----:B--2---:R-:W-:-:S04]  /*4d30*/  IMAD.U32 R115, R20, 0x10000, RZ ;  /* 0x0001000014737824 */ /* 0x004fc800078e00ff */
[----:B------:R-:W-:-:S04]  /*4d40*/  FMUL R115, R115, R14 ;  /* 0x0000000e73737220 */ /* 0x000fc80000400000 */
[----:B------:R-:W-:-:S05]  /*4d50*/  FFMA R115, R116, R11, R115 ;  /* 0x0000000b74737223 */ /* 0x000fca0000000073 */
[----:B------:R-:W-:-:S05]  /*4d60*/  F2FP.BF16.F32.PACK_AB R115, RZ, R115 ;  /* 0x00000073ff73723e */ /* 0x000fca00000010ff */
[----:B------:R-:W-:Y:S01]  /*4d70*/  @P5 STG.E.U16 desc[UR12][R126.64], R115 ;  /* 0x000000737e005986 */ /* 0x000fe2000c10150c */
[----:B------:R-:W-:-:S05]  /*4d80*/  IADD3 R6, P5, R111, R6, RZ ;  /* 0x000000066f067210 */ /* 0x000fca0007fbe0ff */
[----:B------:R-:W-:Y:S01]  /*4d90*/  IMAD.X R7, R21, 0x1, R7, P5 ;  /* 0x0000000115077824 */ /* 0x000fe200028e0607 */
[----:B----4-:R-:W-:-:S04]  /*4da0*/  IADD3 R4, P5, R4, UR5, RZ ;  /* 0x0000000504047c10 */ /* 0x010fc8000ffbe0ff */
[----:B------:R-:W-:Y:S02]  /*4db0*/  IADD3.X R5, R5, UR4, RZ, P5, !PT ;  /* 0x0000000405057c10 */ /* 0x000fe4000affe4ff */
[----:B------:R-:W-:-:S13]  /*4dc0*/  ISETP.GT.AND P5, PT, R0, 0x40, P0 ;  /* 0x000000400000780c */ /* 0x000fda00007a4270 */
[----:B------:R-:W2:Y:S01]  /*4dd0*/  @P5 LDG.E.LTC128B.U16 R20, desc[UR12][R4.64] ;  /* 0x0000000c04145981 */ /* 0x000ea2000c1e1520 */
[----:B------:R-:W-:Y:S01]  /*4de0*/  BSSY B0, `(.L_x_117) ;  /* 0x000000e000007945 */ /* 0x000fe20003800000 */
[----:B--2---:R-:W-:-:S04]  /*4df0*/  IMAD.U32 R3, R20, 0x10000, RZ ;  /* 0x0001000014037824 */ /* 0x004fc800078e00ff */
[----:B------:R-:W-:-:S04]  /*4e00*/  FMUL R2, R3, R14 ;  /* 0x0000000e03027220 */ /* 0x000fc80000400000 */
[----:B------:R-:W-:-:S05]  /*4e10*/  FFMA R2, R117, R11, R2 ;  /* 0x0000000b75027223 */ /* 0x000fca0000000002 */
[----:B------:R-:W-:-:S04]  /*4e20*/  F2FP.BF16.F32.PACK_AB R2, RZ, R2 ;  /* 0x00000002ff02723e */ /* 0x000fc800000010ff */
[----:B------:R-:W-:-:S05]  /*4e30*/  PRMT R3, R2, 0x7610, R3 ;  /* 0x0000761002037816 */ /* 0x000fca0000000003 */
[----:B------:R2:W-:Y:S01]  /*4e40*/  @P5 STG.E.U16 desc[UR12][R128.64], R3 ;  /* 0x0000000380005986 */ /* 0x0005e2000c10150c */
[----:B------:R-:W-:-:S05]  /*4e50*/  IADD3 R2, P5, R12, R17, RZ ;  /* 0x000000110c027210 */ /* 0x000fca0007fbe0ff */
[----:B--2---:R-:W-:Y:S01]  /*4e60*/  IMAD.X R3, R13, 0x1, R21, P5 ;  /* 0x000000010d037824 */ /* 0x004fe200028e0615 */
[----:B------:R-:W-:-:S13]  /*4e70*/  ISETP.GT.AND P5, PT, R0, 0x48, P1 ;  /* 0x000000480000780c */ /* 0x000fda0000fa4270 */
[----:B------:R-:W-:Y:S05]  /*4e80*/  @!P5 BRA `(.L_x_118) ;  /* 0x00000000000cd947 */ /* 0x000fea0003800000 */
[----:B------:R-:W-:-:S04]  /*4e90*/  IADD3 R4, P6, R8, UR6, RZ ;  /* 0x0000000608047c10 */ /* 0x000fc8000ffde0ff */
[----:B------:R-:W-:-:S05]  /*4ea0*/  IADD3.X R5, R9, UR4, RZ, P6, !PT ;  /* 0x0000000409057c10 */ /* 0x000fca000b7fe4ff */
[----:B------:R2:W5:Y:S04]  /*4eb0*/  LDG.E.LTC128B.U16 R20, desc[UR12][R4.64] ;  /* 0x0000000c04147981 */ /* 0x000568000c1e1520 */
.L_x_118:
[----:B------:R-:W-:Y:S05]  /*4ec0*/  BSYNC B0 ;  /* 0x0000000000007941 */ /* 0x000fea0003800000 */
.L_x_117:
        /* <DEDUP_REMOVED lines=8> */
[----:B------:R-:W-:-:S04]  /*4f50*/  IADD3 R4, P5, R8, UR5, RZ ;  /* 0x0000000508047c10 */ /* 0x000fc8000ffbe0ff */
[----:B--2---:R-:W-:Y:S02]  /*4f60*/  IADD3.X R5, R9, UR4, RZ, P5, !PT ;  /* 0x0000000409057c10 */ /* 0x004fe4000affe4ff */
[----:B------:R-:W-:-:S13]  /*4f70*/  ISETP.GT.AND P5, PT, R0, 0x48, P0 ;  /* 0x000000480000780c */ /* 0x000fda00007a4270 */
[----:B------:R-:W-:Y:S05]  /*4f80*/  @!P5 BRA `(.L_x_120) ;  /* 0x000000000004d947 */ /* 0x000fea0003800000 */
[----:B------:R2:W5:Y:S02]  /*4f90*/  LDG.E.LTC128B.U16 R20, desc[UR12][R4.64] ;  /* 0x0000000c04147981 */ /* 0x000564000c1e1520 */
.L_x_120:
[----:B------:R-:W-:Y:S05]  /*4fa0*/  BSYNC B0 ;  /* 0x0000000000007941 */ /* 0x000fea0003800000 */
.L_x_119:
[----:B--2--5:R-:W-:Y:S01]  /*4fb0*/  IMAD.U32 R5, R20, 0x10000, RZ ;  /* 0x0001000014057824 */ /* 0x024fe200078e00ff */
[----:B------:R-:W-:Y:S01]  /*4fc0*/  ISETP.GT.AND P6, PT, R10, RZ, PT ;  /* 0x000000ff0a00720c */ /* 0x000fe20003fc4270 */
[----:B------:R-:W-:Y:S02]  /*4fd0*/  BSSY B0, `(.L_x_121) ;  /* 0x000000d000007945 */ /* 0x000fe40003800000 */
        /* <DEDUP_REMOVED lines=12> */
.L_x_122:
[----:B------:R-:W-:Y:S05]  /*50a0*/  BSYNC B0 ;  /* 0x0000000000007941 */ /* 0x000fea0003800000 */
.L_x_121:
[----:B-----5:R-:W-:Y:S01]  /*50b0*/  IMAD.U32 R7, R20, 0x10000, RZ ;  /* 0x0001000014077824 */ /* 0x020fe200078e00ff */
        /* <DEDUP_REMOVED lines=13> */
.L_x_124:
[----:B------:R-:W-:Y:S05]  /*5190*/  BSYNC B0 ;  /* 0x0000000000007941 */ /* 0x000fea0003800000 */
.L_x_123:
[----:B---3-5:R-:W-:Y:S01]  /*51a0*/  IMAD.U32 R7, R20, 0x10000, RZ ;  /* 0x0001000014077824 */ /* 0x028fe200078e00ff */
        /* <DEDUP_REMOVED lines=8> */
[----:B---3--:R-:W-:Y:S01]  /*5230*/  IMAD.X R7, R89, 0x1, R21, P5 ;  /* 0x0000000159077824 */ /* 0x008fe200028e0615 */
[----:B0-----:R-:W-:-:S04]  /*5240*/  IADD3 R8, P5, R22, UR22, RZ ;  /* 0x0000001616087c10 */ /* 0x001fc8000ffbe0ff */
[----:B------:R-:W-:Y:S02]  /*5250*/  IADD3.X R9, R23, UR4, RZ, P5, !PT ;  /* 0x0000000417097c10 */ /* 0x000fe4000affe4ff */
[----:B------:R-:W-:-:S13]  /*5260*/  ISETP.GT.AND P5, PT, R0, 0x88, P6 ;  /* 0x000000880000780c */ /* 0x000fda00037a4270 */
[----:B------:R-:W-:Y:S05]  /*5270*/  @!P5 BRA `(.L_x_126) ;  /* 0x000000000004d947 */ /* 0x000fea0003800000 */
[----:B------:R0:W5:Y:S02]  /*5280*/  LDG.E.LTC128B.U16 R20, desc[UR12][R8.64] ;  /* 0x0000000c08147981 */ /* 0x000164000c1e1520 */
.L_x_126:
[----:B------:R-:W-:Y:S05]  /*5290*/  BSYNC B0 ;  /* 0x0000000000007941 */ /* 0x000fea0003800000 */
.L_x_125:
        /* <DEDUP_REMOVED lines=14> */
.L_x_128:
[----:B------:R-:W-:Y:S05]  /*5380*/  BSYNC B0 ;  /* 0x0000000000007941 */ /* 0x000fea0003800000 */
.L_x_127:
[----:B---3-5:R-:W-:Y:S01]  /*5390*/  IMAD.U32 R57, R20, 0x10000, RZ ;  /* 0x0001000014397824 */ /* 0x028fe200078e00ff */
        /* <DEDUP_REMOVED lines=13> */
.L_x_130:
[----:B------:R-:W-:Y:S05]  /*5470*/  BSYNC B0 ;  /* 0x0000000000007941 */ /* 0x000fea0003800000 */
.L_x_129:
        /* <DEDUP_REMOVED lines=8> */
[----:B---3--:R-:W-:Y:S01]  /*5500*/  IMAD.X R59, R13, 0x1, R21, P5 ;  /* 0x000000010d3b7824 */ /* 0x008fe200028e0615 */
[----:B------:R-:W-:-:S13]  /*5510*/  ISETP.GT.AND P5, PT, R0, 0x80, P6 ;  /* 0x000000800000780c */ /* 0x000fda00037a4270 */
[----:B------:R-:W-:Y:S05]  /*5520*/  @!P5 BRA `(.L_x_132) ;  /* 0x00000000000cd947 */ /* 0x000fea0003800000 */
[----:B------:R-:W-:-:S04]  /*5530*/  IADD3 R112, P6, R18, UR19, RZ ;  /* 0x0000001312707c10 */ /* 0x000fc8000ffde0ff */
[----:B------:R-:W-:-:S05]  /*5540*/  IADD3.X R113, R19, UR4, RZ, P6, !PT ;  /* 0x0000000413717c10 */ /* 0x000fca000b7fe4ff */
[----:B------:R3:W5:Y:S04]  /*5550*/  LDG.E.LTC128B.U16 R20, desc[UR12][R112.64] ;  /* 0x0000000c70147981 */ /* 0x000768000c1e1520 */
.L_x_132:
[----:B------:R-:W-:Y:S05]  /*5560*/  BSYNC B0 ;  /* 0x0000000000007941 */ /* 0x000fea0003800000 */
.L_x_131:
        /* <DEDUP_REMOVED lines=14> */
.L_x_134:
[----:B------:R-:W-:Y:S05]  /*5650*/  BSYNC B0 ;  /* 0x0000000000007941 */ /* 0x000fea0003800000 */
.L_x_133:
        /* <DEDUP_REMOVED lines=14> */
.L_x_136:
[----:B------:R-:W-:Y:S05]  /*5740*/  BSYNC B0 ;  /* 0x0000000000007941 */ /* 0x000fea0003800000 */
.L_x_135:
        /* <DEDUP_REMOVED lines=14> */
.L_x_138:
[----:B------:R-:W-:Y:S05]  /*5830*/  BSYNC B0 ;  /* 0x0000000000007941 */ /* 0x000fea0003800000 */
.L_x_137:
        /* <DEDUP_REMOVED lines=14> */
.L_x_140:
[----:B------:R-:W-:Y:S05]  /*5920*/  BSYNC B0 ;  /* 0x0000000000007941 */ /* 0x000fea0003800000 */
.L_x_139:
        /* <DEDUP_REMOVED lines=14> */
.L_x_142:
[----:B------:R-:W-:Y:S05]  /*5a10*/  BSYNC B0 ;  /* 0x0000000000007941 */ /* 0x000fea0003800000 */
.L_x_141:
        /* <DEDUP_REMOVED lines=14> */
.L_x_144:
[----:B------:R-:W-:Y:S05]  /*5b00*/  BSYNC B0 ;  /* 0x0000000000007941 */ /* 0x000fea0003800000 */
.L_x_143:
        /* <DEDUP_REMOVED lines=14> */
.L_x_146:
[----:B------:R-:W-:Y:S05]  /*5bf0*/  BSYNC B0 ;  /* 0x0000000000007941 */ /* 0x000fea0003800000 */
.L_x_145:
        /* <DEDUP_REMOVED lines=14> */
.L_x_148:
[----:B------:R-:W-:Y:S05]  /*5ce0*/  BSYNC B0 ;  /* 0x0000000000007941 */ /* 0x000fea0003800000 */
.L_x_147:
        /* <DEDUP_REMOVED lines=14> */
.L_x_150:
[----:B------:R-:W-:Y:S05]  /*5dd0*/  BSYNC B0 ;  /* 0x0000000000007941 */ /* 0x000fea0003800000 */
.L_x_149:
        /* <DEDUP_REMOVED lines=14> */
.L_x_152:
[----:B------:R-:W-:Y:S05]  /*5ec0*/  BSYNC B0 ;  /* 0x0000000000007941 */ /* 0x000fea0003800000 */
.L_x_151:
        /* <DEDUP_REMOVED lines=14> */
.L_x_154:
[----:B------:R-:W-:Y:S05]  /*5fb0*/  BSYNC B0 ;  /* 0x0000000000007941 */ /* 0x000fea0003800000 */
.L_x_153:
        /* <DEDUP_REMOVED lines=14> */
.L_x_156:
[----:B------:R-:W-:Y:S05]  /*60a0*/  BSYNC B0 ;  /* 0x0000000000007941 */ /* 0x000fea0003800000 */
.L_x_155:
        /* <DEDUP_REMOVED lines=14> */
.L_x_158:
[----:B------:R-:W-:Y:S05]  /*6190*/  BSYNC B0 ;  /* 0x0000000000007941 */ /* 0x000fea0003800000 */
.L_x_157:
        /* <DEDUP_REMOVED lines=14> */
.L_x_160:
[----:B------:R-:W-:Y:S05]  /*6280*/  BSYNC B0 ;  /* 0x0000000000007941 */ /* 0x000fea0003800000 */
.L_x_159:
        /* <DEDUP_REMOVED lines=14> */
.L_x_162:
[----:B------:R-:W-:Y:S05]  /*6370*/  BSYNC B0 ;  /* 0x0000000000007941 */ /* 0x000fea0003800000 */
.L_x_161:
[----:B---3-5:R-:W-:Y:S01]  /*6380*/  IMAD.U32 R59, R20, 0x10000, RZ ;  /* 0x00010000143b7824 */ /* 0x028fe200078e00ff */
[----:B------:R-:W-:Y:S03]  /*6390*/  BSSY B0, `(.L_x_163) ;  /* 0x000000c000007945 */ /* 0x000fe60003800000 */
        /* <DEDUP_REMOVED lines=11> */
.L_x_164:
[----:B------:R-:W-:Y:S05]  /*6450*/  BSYNC B0 ;  /* 0x0000000000007941 */ /* 0x000fea0003800000 */
.L_x_163:
        /* <DEDUP_REMOVED lines=14> */
.L_x_166:
[----:B------:R-:W-:Y:S05]  /*6540*/  BSYNC B0 ;  /* 0x0000000000007941 */ /* 0x000fea0003800000 */
.L_x_165:
[----:B---3-5:R-:W-:Y:S01]  /*6550*/  IMAD.U32 R61, R20, 0x10000, RZ ;  /* 0x00010000143d7824 */ /* 0x028fe200078e00ff */
        /* <DEDUP_REMOVED lines=12> */
.L_x_168:
[----:B------:R-:W-:Y:S05]  /*6620*/  BSYNC B0 ;  /* 0x0000000000007941 */ /* 0x000fea0003800000 */
.L_x_167:
        /* <DEDUP_REMOVED lines=13> */
.L_x_170:
[----:B------:R-:W-:Y:S05]  /*6700*/  BSYNC B0 ;  /* 0x0000000000007941 */ /* 0x000fea0003800000 */
.L_x_169:
        /* <DEDUP_REMOVED lines=13> */
.L_x_172:
[----:B------:R-:W-:Y:S05]  /*67e0*/  BSYNC B0 ;  /* 0x0000000000007941 */ /* 0x000fea0003800000 */
.L_x_171:
        /* <DEDUP_REMOVED lines=13> */
.L_x_174:
[----:B------:R-:W-:Y:S05]  /*68c0*/  BSYNC B0 ;  /* 0x0000000000007941 */ /* 0x000fea0003800000 */
.L_x_173:
        /* <DEDUP_REMOVED lines=13> */
.L_x_176:
[----:B------:R-:W-:Y:S05]  /*69a0*/  BSYNC B0 ;  /* 0x0000000000007941 */ /* 0x000fea0003800000 */
.L_x_175:
        /* <DEDUP_REMOVED lines=13> */
.L_x_178:
[----:B------:R-:W-:Y:S05]  /*6a80*/  BSYNC B0 ;  /* 0x0000000000007941 */ /* 0x000fea0003800000 */
.L_x_177:
        /* <DEDUP_REMOVED lines=8> */
[----:B------:R-:W-:-:S04]  /*6b10*/  IADD3 R18, P5, R18, UR5, RZ ;  /* 0x0000000512127c10 */ /* 0x000fc8000ffbe0ff */
[----:B------:R-:W-:Y:S02]  /*6b20*/  IADD3.X R19, R19, UR4, RZ, P5, !PT ;  /* 0x0000000413137c10 */ /* 0x000fe4000affe4ff */
[----:B------:R-:W-:-:S13]  /*6b30*/  ISETP.GT.AND P5, PT, R0, 0x80, P0 ;  /* 0x000000800000780c */ /* 0x000fda00007a4270 */
[----:B------:R-:W-:Y:S05]  /*6b40*/  @!P5 BRA `(.L_x_180) ;  /* 0x000000000004d947 */ /* 0x000fea0003800000 */
[----:B------:R3:W5:Y:S02]  /*6b50*/  LDG.E.LTC128B.U16 R20, desc[UR12][R18.64] ;  /* 0x0000000c12147981 */ /* 0x000764000c1e1520 */
.L_x_180:
[----:B------:R-:W-:Y:S05]  /*6b60*/  BSYNC B0 ;  /* 0x0000000000007941 */ /* 0x000fea0003800000 */
.L_x_179:
        /* <DEDUP_REMOVED lines=13> */
.L_x_182:
[----:B------:R-:W-:Y:S05]  /*6c40*/  BSYNC B0 ;  /* 0x0000000000007941 */ /* 0x000fea0003800000 */
.L_x_181:
        /* <DEDUP_REMOVED lines=9> */
[----:B---3--:R-:W-:Y:S02]  /*6ce0*/  IADD3.X R13, R23, UR4, RZ, P5, !PT ;  /* 0x00000004170d7c10 */ /* 0x008fe4000affe4ff */
[----:B------:R-:W-:-:S13]  /*6cf0*/  ISETP.GT.AND P5, PT, R0, 0x88, P0 ;  /* 0x000000880000780c */ /* 0x000fda00007a4270 */
[----:B------:R-:W-:Y:S05]  /*6d00*/  @!P5 BRA `(.L_x_184) ;  /* 0x000000000004d947 */ /* 0x000fea0003800000 */
[----:B------:R3:W5:Y:S02]  /*6d10*/  LDG.E.LTC128B.U16 R20, desc[UR12][R12.64] ;  /* 0x0000000c0c147981 */ /* 0x000764000c1e1520 */
.L_x_184:
[----:B------:R-:W-:Y:S05]  /*6d20*/  BSYNC B0 ;  /* 0x0000000000007941 */ /* 0x000fea0003800000 */
.L_x_183:
        /* <DEDUP_REMOVED lines=15> */
.L_x_186:
[----:B------:R-:W-:Y:S05]  /*6e20*/  BSYNC B0 ;  /* 0x0000000000007941 */ /* 0x000fea0003800000 */
.L_x_185:
        /* <DEDUP_REMOVED lines=11> */
[----:B-1----:R-:W-:-:S04]  /*6ee0*/  IADD3 R22, P6, R4, UR21, RZ ;  /* 0x0000001504167c10 */ /* 0x002fc8000ffde0ff */
[----:B------:R-:W-:-:S05]  /*6ef0*/  IADD3.X R23, R5, UR4, RZ, P6, !PT ;  /* 0x0000000405177c10 */ /* 0x000fca000b7fe4ff */
[----:B------:R3:W5:Y:S04]  /*6f00*/  LDG.E.LTC128B.U16 R20, desc[UR12][R22.64] ;  /* 0x0000000c16147981 */ /* 0x000768000c1e1520 */
.L_x_188:
[----:B------:R-:W-:Y:S05]  /*6f10*/  BSYNC B0 ;  /* 0x0000000000007941 */ /* 0x000fea0003800000 */
.L_x_187:
[----:B-1-3-5:R-:W-:Y:S01]  /*6f20*/  IMAD.U32 R23, R20, 0x10000, RZ ;  /* 0x0001000014177824 */ /* 0x02afe200078e00ff */
[----:B------:R-:W-:Y:S01]  /*6f30*/  ISETP.GT.AND P6, PT, R10, RZ, PT ;  /* 0x000000ff0a00720c */ /* 0x000fe20003fc4270 */
[----:B------:R-:W-:Y:S02]  /*6f40*/  BSSY B0, `(.L_x_189) ;  /* 0x000000e000007945 */ /* 0x000fe40003800000 */
[----:B------:R-:W-:-:S04]  /*6f50*/  FMUL R16, R23, R14 ;  /* 0x0000000e17107220 */ /* 0x000fc80000400000 */
[----:B------:R-:W-:-:S05]  /*6f60*/  FFMA R16, R25, R11, R16 ;  /* 0x0000000b19107223 */ /* 0x000fca0000000010 */
[----:B------:R-:W-:-:S04]  /*6f70*/  F2FP.BF16.F32.PACK_AB R16, RZ, R16 ;  /* 0x00000010ff10723e */ /* 0x000fc800000010ff */
[----:B------:R-:W-:Y:S02]  /*6f80*/  PRMT R23, R16, 0x7610, R23 ;  /* 0x0000761010177816 */ /* 0x000fe40000000017 */
[----:B------:R-:W-:-:S03]  /*6f90*/  PRMT R16, R20, 0x7610, R16 ;  /* 0x0000761014107816 */ /* 0x000fc60000000010 */
[----:B------:R1:W-:Y:S01]  /*6fa0*/  @P5 STG.E.U16 desc[UR12][R60.64], R23 ;  /* 0x000000173c005986 */ /* 0x0003e2000c10150c */
[----:B------:R-:W-:-:S05]  /*6fb0*/  IADD3 R22, P5, R6, R17, RZ ;  /* 0x0000001106167210 */ /* 0x000fca0007fbe0ff */
[----:B-1----:R-:W-:Y:S01]  /*6fc0*/  IMAD.X R23, R7, 0x1, R21, P5 ;  /* 0x0000000107177824 */ /* 0x002fe200028e0615 */
[----:B------:R-:W-:-:S13]  /*6fd0*/  ISETP.GT.AND P5, PT, R0, 0xc8, P6 ;  /* 0x000000c80000780c */ /* 0x000fda00037a4270 */
[----:B------:R-:W-:Y:S05]  /*6fe0*/  @!P5 BRA `(.L_x_190) ;  /* 0x00000000000cd947 */ /* 0x000fea0003800000 */
[----:B------:R-:W-:-:S04]  /*6ff0*/  IADD3 R16, P6, R8, UR22, RZ ;  /* 0x0000001608107c10 */ /* 0x000fc8000ffde0ff */
[----:B------:R-:W-:-:S05]  /*7000*/  IADD3.X R17, R9, UR4, RZ, P6, !PT ;  /* 0x0000000409117c10 */ /* 0x000fca000b7fe4ff */
[----:B------:R1:W5:Y:S04]  /*7010*/  LDG.E.LTC128B.U16 R16, desc[UR12][R16.64] ;  /* 0x0000000c10107981 */ /* 0x000368000c1e1520 */
.L_x_190:
[----:B------:R-:W-:Y:S05]  /*7020*/  BSYNC B0 ;  /* 0x0000000000007941 */ /* 0x000fea0003800000 */
.L_x_189:
[----:B-1---5:R-:W-:Y:S01]  /*7030*/  IMAD.U32 R17, R16, 0x10000, RZ ;  /* 0x0001000010117824 */ /* 0x022fe200078e00ff */
        /* <DEDUP_REMOVED lines=9> */
[----:B-1----:R-:W-:Y:S05]  /*70d0*/  @!P5 BRA `(.L_x_192) ;  /* 0x00000000000cd947 */ /* 0x002fea0003800000 */
[----:B------:R-:W-:-:S04]  /*70e0*/  IADD3 R16, P6, R8, UR21, RZ ;  /* 0x0000001508107c10 */ /* 0x000fc8000ffde0ff */
[----:B------:R-:W-:-:S05]  /*70f0*/  IADD3.X R17, R9, UR4, RZ, P6, !PT ;  /* 0x0000000409117c10 */ /* 0x000fca000b7fe4ff */
[----:B------:R1:W5:Y:S04]  /*7100*/  LDG.E.LTC128B.U16 R16, desc[UR12][R16.64] ;  /* 0x0000000c10107981 */ /* 0x000368000c1e1520 */
.L_x_192:
[----:B------:R-:W-:Y:S05]  /*7110*/  BSYNC B0 ;  /* 0x0000000000007941 */ /* 0x000fea0003800000 */
.L_x_191:
        /* <DEDUP_REMOVED lines=12> */
[----:B-1----:R-:W-:-:S05]  /*71e0*/  IADD3.X R17, R5, UR4, RZ, P6, !PT ;  /* 0x0000000405117c10 */ /* 0x002fca000b7fe4ff */
[----:B------:R3:W5:Y:S04]  /*71f0*/  LDG.E.LTC128B.U16 R16, desc[UR12][R16.64] ;  /* 0x0000000c10107981 */ /* 0x000768000c1e1520 */
.L_x_194:
[----:B------:R-:W-:Y:S05]  /*7200*/  BSYNC B0 ;  /* 0x0000000000007941 */ /* 0x000fea0003800000 */
.L_x_193:
[----:B-----5:R-:W-:Y:S01]  /*7210*/  IMAD.U32 R15, R16, 0x10000, RZ ;  /* 0x00010000100f7824 */ /* 0x020fe200078e00ff */
[----:B------:R-:W-:Y:S01]  /*7220*/  ISETP.GT.AND P6, PT, R10, 0x9, PT ;  /* 0x000000090a00780c */ /* 0x000fe20003fc4270 */
[----:B------:R-:W-:Y:S02]  /*7230*/  BSSY B0, `(.L_x_195) ;  /* 0x000000e000007945 */ /* 0x000fe40003800000 */
[----:B------:R-:W-:-:S04]  /*7240*/  FMUL R15, R15, R14 ;  /* 0x0000000e0f0f7220 */ /* 0x000fc80000400000 */
[----:B------:R-:W-:-:S05]  /*7250*/  FFMA R15, R28, R11, R15 ;  /* 0x0000000b1c0f7223 */ /* 0x000fca000000000f */
[----:B------:R-:W-:-:S04]  /*7260*/  F2FP.BF16.F32.PACK_AB R15, RZ, R15 ;  /* 0x0000000fff0f723e */ /* 0x000fc800000010ff */
[----:B-1-3--:R-:W-:Y:S02]  /*7270*/  PRMT R17, R15, 0x7610, R17 ;  /* 0x000076100f117816 */ /* 0x00afe40000000011 */
[----:B------:R-:W-:-:S03]  /*7280*/  PRMT R15, R16, 0x7610, R15 ;  /* 0x00007610100f7816 */ /* 0x000fc6000000000f */
        /* <DEDUP_REMOVED lines=8> */
.L_x_196:
[----:B------:R-:W-:Y:S05]  /*7310*/  BSYNC B0 ;  /* 0x0000000000007941 */ /* 0x000fea0003800000 */
.L_x_195:
[----:B-1---5:R-:W-:Y:S01]  /*7320*/  IMAD.U32 R13, R15, 0x10000, RZ ;  /* 0x000100000f0d7824 */ /* 0x022fe200078e00ff */
[----:B------:R-:W-:Y:S01]  /*7330*/  ISETP.GT.AND P6, PT, R10, 0x8, PT ;  /* 0x000000080a00780c */ /* 0x000fe20003fc4270 */
        /* <DEDUP_REMOVED lines=14> */
.L_x_198:
[----:B------:R-:W-:Y:S05]  /*7420*/  BSYNC B0 ;  /* 0x0000000000007941 */ /* 0x000fea0003800000 */
.L_x_197:
        /* <DEDUP_REMOVED lines=14> */
.L_x_200:
[----:B------:R-:W-:Y:S05]  /*7510*/  BSYNC B0 ;  /* 0x0000000000007941 */ /* 0x000fea0003800000 */
.L_x_199:
        /* <DEDUP_REMOVED lines=14> */
.L_x_202:
[----:B------:R-:W-:Y:S05]  /*7600*/  BSYNC B0 ;  /* 0x0000000000007941 */ /* 0x000fea0003800000 */
.L_x_201:
        /* <DEDUP_REMOVED lines=14> */
.L_x_204:
[----:B------:R-:W-:Y:S05]  /*76f0*/  BSYNC B0 ;  /* 0x0000000000007941 */ /* 0x000fea0003800000 */
.L_x_203:
[----:B-1---5:R-:W-:Y:S01]  /*7700*/  IMAD.U32 R13, R12, 0x10000, RZ ;  /* 0x000100000c0d7824 */ /* 0x022fe200078e00ff */
[----:B------:R-:W-:Y:S01]  /*7710*/  ISETP.GT.AND P6, PT, R10, 0x10, PT ;  /* 0x000000100a00780c */ /* 0x000fe20003fc4270 */
        /* <DEDUP_REMOVED lines=13> */
.L_x_206:
[----:B------:R-:W-:Y:S05]  /*77f0*/  BSYNC B0 ;  /* 0x0000000000007941 */ /* 0x000fea0003800000 */
.L_x_205:
        /* <DEDUP_REMOVED lines=14> */
.L_x_208:
[----:B------:R-:W-:Y:S05]  /*78e0*/  BSYNC B0 ;  /* 0x0000000000007941 */ /* 0x000fea0003800000 */
.L_x_207:
        /* <DEDUP_REMOVED lines=14> */
.L_x_210:
[----:B------:R-:W-:Y:S05]  /*79d0*/  BSYNC B0 ;  /* 0x0000000000007941 */ /* 0x000fea0003800000 */
.L_x_209:
        /* <DEDUP_REMOVED lines=14> */
.L_x_212:
[----:B------:R-:W-:Y:S05]  /*7ac0*/  BSYNC B0 ;  /* 0x0000000000007941 */ /* 0x000fea0003800000 */
.L_x_211:
        /* <DEDUP_REMOVED lines=15> */
.L_x_214:
[----:B------:R-:W-:Y:S05]  /*7bc0*/  BSYNC B0 ;  /* 0x0000000000007941 */ /* 0x000fea0003800000 */
.L_x_213:
        /* <DEDUP_REMOVED lines=14> */
.L_x_216:
[----:B------:R-:W-:Y:S05]  /*7cb0*/  BSYNC B0 ;  /* 0x0000000000007941 */ /* 0x000fea0003800000 */
.L_x_215:
        /* <DEDUP_REMOVED lines=15> */
.L_x_218:
[----:B------:R-:W-:Y:S05]  /*7db0*/  BSYNC B0 ;  /* 0x0000000000007941 */ /* 0x000fea0003800000 */
.L_x_217:
        /* <DEDUP_REMOVED lines=14> */
.L_x_220:
[----:B------:R-:W-:Y:S05]  /*7ea0*/  BSYNC B0 ;  /* 0x0000000000007941 */ /* 0x000fea0003800000 */
.L_x_219:
[----:B-1---5:R-:W-:Y:S01]  /*7eb0*/  IMAD.U32 R13, R12, 0x10000, RZ ;  /* 0x000100000c0d7824 */ /* 0x022fe200078e00ff */
[----:B------:R-:W-:Y:S01]  /*7ec0*/  ISETP.GT.AND P6, PT, R10, 0x20, PT ;  /* 0x000000200a00780c */ /* 0x000fe20003fc4270 */
[----:B------:R-:W-:Y:S02]  /*7ed0*/  BSSY B0, `(.L_x_221) ;  /* 0x000000a000007945 */ /* 0x000fe40003800000 */
[----:B------:R-:W-:-:S04]  /*7ee0*/  FMUL R20, R13, R14 ;  /* 0x0000000e0d147220 */ /* 0x000fc80000400000 */
[----:B------:R-:W-:-:S05]  /*7ef0*/  FFMA R20, R41, R11, R20 ;  /* 0x0000000b29147223 */ /* 0x000fca0000000014 */
[----:B------:R-:W-:-:S05]  /*7f00*/  F2FP.BF16.F32.PACK_AB R20, RZ, R20 ;  /* 0x00000014ff14723e */ /* 0x000fca00000010ff */
[----:B------:R1:W-:Y:S01]  /*7f10*/  @P5 STG.E.U16 desc[UR12][R24.64], R20 ;  /* 0x0000001418005986 */ /* 0x0003e2000c10150c */
[----:B------:R-:W-:-:S13]  /*7f20*/  ISETP.GT.AND P5, PT, R0, 0xc8, P6 ;  /* 0x000000c80000780c */ /* 0x000fda00037a4270 */
[----:B-1----:R-:W-:Y:S05]  /*7f30*/  @!P5 BRA `(.L_x_222) ;  /* 0x00000000000cd947 */ /* 0x002fea0003800000 */
[----:B------:R-:W-:-:S04]  /*7f40*/  IADD3 R12, P6, R8, UR14, RZ ;  /* 0x0000000e080c7c10 */ /* 0x000fc8000ffde0ff */
[----:B------:R-:W-:-:S05]  /*7f50*/  IADD3.X R13, R9, UR4, RZ, P6, !PT ;  /* 0x00000004090d7c10 */ /* 0x000fca000b7fe4ff */
[----:B------:R1:W5:Y:S04]  /*7f60*/  LDG.E.LTC128B.U16 R12, desc[UR12][R12.64] ;  /* 0x0000000c0c0c7981 */ /* 0x000368000c1e1520 */
.L_x_222:
[----:B------:R-:W-:Y:S05]  /*7f70*/  BSYNC B0 ;  /* 0x0000000000007941 */ /* 0x000fea0003800000 */
.L_x_221:
        /* <DEDUP_REMOVED lines=12> */
.L_x_224:
[----:B------:R-:W-:Y:S05]  /*8040*/  BSYNC B0 ;  /* 0x0000000000007941 */ /* 0x000fea0003800000 */
.L_x_223:
        /* <DEDUP_REMOVED lines=15> */
.L_x_226:
[----:B------:R-:W-:Y:S05]  /*8140*/  BSYNC B0 ;  /* 0x0000000000007941 */ /* 0x000fea0003800000 */
.L_x_225:
[----:B-1---5:R-:W-:Y:S01]  /*8150*/  IMAD.U32 R13, R12, 0x10000, RZ ;  /* 0x000100000c0d7824 */ /* 0x022fe200078e00ff */
        /* <DEDUP_REMOVED lines=12> */
.L_x_228:
[----:B------:R-:W-:Y:S05]  /*8220*/  BSYNC B0 ;  /* 0x0000000000007941 */ /* 0x000fea0003800000 */
.L_x_227:
[----:B-1---5:R-:W-:Y:S01]  /*8230*/  IMAD.U32 R13, R12, 0x10000, RZ ;  /* 0x000100000c0d7824 */ /* 0x022fe200078e00ff */
[----:B------:R-:W-:Y:S01]  /*8240*/  ISETP.GT.AND P6, PT, R10, 0x28, PT ;  /* 0x000000280a00780c */ /* 0x000fe20003fc4270 */
[----:B------:R-:W-:Y:S02]  /*8250*/  BSSY B0, `(.L_x_229) ;  /* 0x000000c000007945 */ /* 0x000fe40003800000 */
[----:B------:R-:W-:Y:S01]  /*8260*/  FMUL R10, R13, R14 ;  /* 0x0000000e0d0a7220 */ /* 0x000fe20000400000 */
[----:B------:R-:W-:-:S03]  /*8270*/  ISETP.GT.AND P6, PT, R0, 0xc8, P6 ;  /* 0x000000c80000780c */ /* 0x000fc600037c4270 */
[----:B------:R-:W-:-:S05]  /*8280*/  FFMA R10, R45, R11, R10 ;  /* 0x0000000b2d0a7223 */ /* 0x000fca000000000a */
[----:B------:R-:W-:-:S04]  /*8290*/  F2FP.BF16.F32.PACK_AB R10, RZ, R10 ;  /* 0x0000000aff0a723e */ /* 0x000fc800000010ff */
[----:B------:R-:W-:Y:S02]  /*82a0*/  PRMT R13, R10, 0x7610, R13 ;  /* 0x000076100a0d7816 */ /* 0x000fe4000000000d */
[----:B------:R-:W-:-:S03]  /*82b0*/  PRMT R10, R12, 0x7610, R10 ;  /* 0x000076100c0a7816 */ /* 0x000fc6000000000a */
[----:B------:R1:W-:Y:S01]  /*82c0*/  @P5 STG.E.U16 desc[UR12][R18.64], R13 ;  /* 0x0000000d12005986 */ /* 0x0003e2000c10150c */
[----:B------:R-:W-:Y:S05]  /*82d0*/  @!P6 BRA `(.L_x_230) ;  /* 0x00000000000ce947 */ /* 0x000fea0003800000 */
[----:B------:R-:W-:-:S04]  /*82e0*/  IADD3 R12, P5, R8, UR10, RZ ;  /* 0x0000000a080c7c10 */ /* 0x000fc8000ffbe0ff */
[----:B-1----:R-:W-:-:S05]  /*82f0*/  IADD3.X R13, R9, UR4, RZ, P5, !PT ;  /* 0x00000004090d7c10 */ /* 0x002fca000affe4ff */
[----:B------:R3:W5:Y:S04]  /*8300*/  LDG.E.LTC128B.U16 R10, desc[UR12][R12.64] ;  /* 0x0000000c0c0a7981 */ /* 0x000768000c1e1520 */
.L_x_230:
[----:B------:R-:W-:Y:S05]  /*8310*/  BSYNC B0 ;  /* 0x0000000000007941 */ /* 0x000fea0003800000 */
.L_x_229:
[----:B-1-3-5:R-:W-:Y:S01]  /*8320*/  IMAD.U32 R13, R10, 0x10000, RZ ;  /* 0x000100000a0d7824 */ /* 0x02afe200078e00ff */
[----:B------:R-:W-:Y:S01]  /*8330*/  IADD3 R12, P5, R6, R101, RZ ;  /* 0x00000065060c7210 */ /* 0x000fe20007fbe0ff */
[----:B------:R-:W-:Y:S01]  /*8340*/  BSSY B0, `(.L_x_231) ;  /* 0x000000b000007945 */ /* 0x000fe20003800000 */
[----:B------:R-:W-:Y:S01]  /*8350*/  ISETP.GT.AND P4, PT, R0, 0xc8, P4 ;  /* 0x000000c80000780c */ /* 0x000fe20002784270 */
[----:B------:R-:W-:-:S04]  /*8360*/  FMUL R13, R13, R14 ;  /* 0x0000000e0d0d7220 */ /* 0x000fc80000400000 */
[----:B------:R-:W-:-:S05]  /*8370*/  FFMA R13, R46, R11, R13 ;  /* 0x0000000b2e0d7223 */ /* 0x000fca000000000d */
[----:B------:R-:W-:Y:S01]  /*8380*/  F2FP.BF16.F32.PACK_AB R15, RZ, R13 ;  /* 0x0000000dff0f723e */ /* 0x000fe200000010ff */
[----:B------:R-:W-:-:S05]  /*8390*/  IMAD.X R13, R7, 0x1, R21, P5 ;  /* 0x00000001070d7824 */ /* 0x000fca00028e0615 */
[----:B------:R1:W-:Y:S01]  /*83a0*/  @P6 STG.E.U16 desc[UR12][R12.64], R15 ;  /* 0x0000000f0c006986 */ /* 0x0003e2000c10150c */
[----:B------:R-:W-:Y:S05]  /*83b0*/  @!P4 BRA `(.L_x_232) ;  /* 0x00000000000cc947 */ /* 0x000fea0003800000 */
[----:B-1----:R-:W-:-:S04]  /*83c0*/  IADD3 R12, P5, R8, UR9, RZ ;  /* 0x00000009080c7c10 */ /* 0x002fc8000ffbe0ff */
[----:B------:R-:W-:-:S05]  /*83d0*/  IADD3.X R13, R9, UR4, RZ, P5, !PT ;  /* 0x00000004090d7c10 */ /* 0x000fca000affe4ff */
[----:B------:R3:W5:Y:S04]  /*83e0*/  LDG.E.LTC128B.U16 R10, desc[UR12][R12.64] ;  /* 0x0000000c0c0a7981 */ /* 0x000768000c1e1520 */
.L_x_232:
[----:B------:R-:W-:Y:S05]  /*83f0*/  BSYNC B0 ;  /* 0x0000000000007941 */ /* 0x000fea0003800000 */
.L_x_231:
[----:B-1-3-5:R-:W-:Y:S01]  /*8400*/  IMAD.U32 R13, R10, 0x10000, RZ ;  /* 0x000100000a0d7824 */ /* 0x02afe200078e00ff */
[----:B------:R-:W-:Y:S01]  /*8410*/  ISETP.GT.AND P5, PT, R0, 0xc0, P3 ;  /* 0x000000c00000780c */ /* 0x000fe20001fa4270 */
[----:B------:R-:W-:Y:S02]  /*8420*/  BSSY B0, `(.L_x_233) ;  /* 0x000000b000007945 */ /* 0x000fe40003800000 */
[----:B------:R-:W-:-:S04]  /*8430*/  FMUL R12, R13, R14 ;  /* 0x0000000e0d0c7220 */ /* 0x000fc80000400000 */
[----:B------:R-:W-:Y:S01]  /*8440*/  FFMA R47, R47, R11, R12 ;  /* 0x0000000b2f2f7223 */ /* 0x000fe2000000000c */
[----:B------:R-:W-:-:S04]  /*8450*/  IADD3 R12, P6, R6, R103, RZ ;  /* 0x00000067060c7210 */ /* 0x000fc80007fde0ff */
[----:B------:R-:W-:Y:S01]  /*8460*/  F2FP.BF16.F32.PACK_AB R47, RZ, R47 ;  /* 0x0000002fff2f723e */ /* 0x000fe200000010ff */
[----:B------:R-:W-:-:S05]  /*8470*/  IMAD.X R13, R7, 0x1, R21, P6 ;  /* 0x00000001070d7824 */ /* 0x000fca00030e0615 */
[----:B------:R1:W-:Y:S01]  /*8480*/  @P4 STG.E.U16 desc[UR12][R12.64], R47 ;  /* 0x0000002f0c004986 */ /* 0x0003e2000c10150c */
[----:B------:R-:W-:Y:S05]  /*8490*/  @!P5 BRA `(.L_x_234) ;  /* 0x00000000000cd947 */ /* 0x000fea0003800000 */
[----:B-1----:R-:W-:-:S04]  /*84a0*/  IADD3 R12, P4, R4, UR8, RZ ;  /* 0x00000008040c7c10 */ /* 0x002fc8000ff9e0ff */
[----:B------:R-:W-:-:S05]  /*84b0*/  IADD3.X R13, R5, UR4, RZ, P4, !PT ;  /* 0x00000004050d7c10 */ /* 0x000fca000a7fe4ff */
[----:B------:R3:W5:Y:S04]  /*84c0*/  LDG.E.LTC128B.U16 R10, desc[UR12][R12.64] ;  /* 0x0000000c0c0a7981 */ /* 0x000768000c1e1520 */
.L_x_234:
[----:B------:R-:W-:Y:S05]  /*84d0*/  BSYNC B0 ;  /* 0x0000000000007941 */ /* 0x000fea0003800000 */
.L_x_233:
        /* <DEDUP_REMOVED lines=13> */
.L_x_236:
[----:B------:R-:W-:Y:S05]  /*85b0*/  BSYNC B0 ;  /* 0x0000000000007941 */ /* 0x000fea0003800000 */
.L_x_235:
        /* <DEDUP_REMOVED lines=13> */
.L_x_238:
[----:B------:R-:W-:Y:S05]  /*8690*/  BSYNC B0 ;  /* 0x0000000000007941 */ /* 0x000fea0003800000 */
.L_x_237:
        /* <DEDUP_REMOVED lines=13> */
.L_x_240:
[----:B------:R-:W-:Y:S05]  /*8770*/  BSYNC B0 ;  /* 0x0000000000007941 */ /* 0x000fea0003800000 */
.L_x_239:
        /* <DEDUP_REMOVED lines=13> */
.L_x_242:
[----:B------:R-:W-:Y:S05]  /*8850*/  BSYNC B0 ;  /* 0x0000000000007941 */ /* 0x000fea0003800000 */
.L_x_241:
[----:B-1-3-5:R-:W-:Y:S01]  /*8860*/  IMAD.U32 R13, R10, 0x10000, RZ ;  /* 0x000100000a0d7824 */ /* 0x02afe200078e00ff */
[----:B------:R-:W-:Y:S01]  /*8870*/  IADD3 R12, P4, R2, R109, RZ ;  /* 0x0000006d020c7210 */ /* 0x000fe20007f9e0ff */
[----:B------:R-:W-:Y:S01]  /*8880*/  BSSY B0, `(.L_x_243) ;  /* 0x000000b000007945 */ /* 0x000fe20003800000 */
[----:B------:R-:W-:Y:S01]  /*8890*/  ISETP.GT.AND P2, PT, R0, 0xc0, P0 ;  /* 0x000000c00000780c */ /* 0x000fe20000744270 */
[----:B------:R-:W-:-:S04]  /*88a0*/  FMUL R13, R13, R14 ;  /* 0x0000000e0d0d7220 */ /* 0x000fc80000400000 */
[----:B------:R-:W-:-:S05]  /*88b0*/  FFMA R13, R52, R11, R13 ;  /* 0x0000000b340d7223 */ /* 0x000fca000000000d */
[----:B------:R-:W-:Y:S01]  /*88c0*/  F2FP.BF16.F32.PACK_AB R15, RZ, R13 ;  /* 0x0000000dff0f723e */ /* 0x000fe200000010ff */
[----:B------:R-:W-:Y:S01]  /*88d0*/  IMAD.X R13, R3, 0x1, R21, P4 ;  /* 0x00000001030d7824 */ /* 0x000fe200020e0615 */
[----:B--2---:R-:W-:-:S04]  /*88e0*/  IADD3 R4, P4, R4, UR5, RZ ;  /* 0x0000000504047c10 */ /* 0x004fc8000ff9e0ff */
[----:B------:R1:W-:Y:S01]  /*88f0*/  @P3 STG.E.U16 desc[UR12][R12.64], R15 ;  /* 0x0000000f0c003986 */ /* 0x0003e2000c10150c */
[----:B------:R-:W-:Y:S01]  /*8900*/  IADD3.X R5, R5, UR4, RZ, P4, !PT ;  /* 0x0000000405057c10 */ /* 0x000fe2000a7fe4ff */
[----:B------:R-:W-:Y:S07]  /*8910*/  @!P2 BRA `(.L_x_244) ;  /* 0x000000000004a947 */ /* 0x000fee0003800000 */
[----:B------:R2:W5:Y:S02]  /*8920*/  LDG.E.LTC128B.U16 R10, desc[UR12][R4.64] ;  /* 0x0000000c040a7981 */ /* 0x000564000c1e1520 */
.L_x_244:
[----:B------:R-:W-:Y:S05]  /*8930*/  BSYNC B0 ;  /* 0x0000000000007941 */ /* 0x000fea0003800000 */
.L_x_243:
[----:B--2--5:R-:W-:Y:S01]  /*8940*/  IMAD.U32 R5, R10, 0x10000, RZ ;  /* 0x000100000a057824 */ /* 0x024fe200078e00ff */
[----:B------:R-:W-:Y:S01]  /*8950*/  IADD3 R2, P3, R2, R111, RZ ;  /* 0x0000006f02027210 */ /* 0x000fe20007f7e0ff */
[----:B------:R-:W-:Y:S01]  /*8960*/  BSSY B0, `(.L_x_245) ;  /* 0x000000b000007945 */ /* 0x000fe20003800000 */
[----:B------:R-:W-:Y:S01]  /*8970*/  ISETP.GT.AND P1, PT, R0, 0xc8, P1 ;  /* 0x000000c80000780c */ /* 0x000fe20000f24270 */
[----:B------:R-:W-:Y:S02]  /*8980*/  FMUL R4, R5, R14 ;  /* 0x0000000e05047220 */ /* 0x000fe40000400000 */
[----:B------:R-:W-:Y:S02]  /*8990*/  IMAD.X R3, R3, 0x1, R21, P3 ;  /* 0x0000000103037824 */ /* 0x000fe400018e0615 */
[----:B------:R-:W-:-:S05]  /*89a0*/  FFMA R4, R53, R11, R4 ;  /* 0x0000000b35047223 */ /* 0x000fca0000000004 */
[----:B------:R-:W-:-:S05]  /*89b0*/  F2FP.BF16.F32.PACK_AB R4, RZ, R4 ;  /* 0x00000004ff04723e */ /* 0x000fca00000010ff */
[----:B------:R2:W-:Y:S01]  /*89c0*/  @P2 STG.E.U16 desc[UR12][R2.64], R4 ;  /* 0x0000000402002986 */ /* 0x0005e2000c10150c */
[----:B------:R-:W-:Y:S05]  /*89d0*/  @!P1 BRA `(.L_x_246) ;  /* 0x00000000000c9947 */ /* 0x000fea0003800000 */
[----:B--2---:R-:W-:-:S04]  /*89e0*/  IADD3 R2, P2, R8, UR6, RZ ;  /* 0x0000000608027c10 */ /* 0x004fc8000ff5e0ff */
[----:B------:R-:W-:-:S05]  /*89f0*/  IADD3.X R3, R9, UR4, RZ, P2, !PT ;  /* 0x0000000409037c10 */ /* 0x000fca00097fe4ff */
[----:B------:R3:W5:Y:S04]  /*8a00*/  LDG.E.LTC128B.U16 R10, desc[UR12][R2.64] ;  /* 0x0000000c020a7981 */ /* 0x000768000c1e1520 */
.L_x_246:
[----:B------:R-:W-:Y:S05]  /*8a10*/  BSYNC B0 ;  /* 0x0000000000007941 */ /* 0x000fea0003800000 */
.L_x_245:
[----:B--23-5:R-:W-:Y:S01]  /*8a20*/  IMAD.U32 R3, R10, 0x10000, RZ ;  /* 0x000100000a037824 */ /* 0x02cfe200078e00ff */
[----:B------:R-:W-:Y:S01]  /*8a30*/  IADD3 R2, P2, R6, R109, RZ ;  /* 0x0000006d06027210 */ /* 0x000fe20007f5e0ff */
[----:B------:R-:W-:Y:S01]  /*8a40*/  BSSY B0, `(.L_x_247) ;  /* 0x000000c000007945 */ /* 0x000fe20003800000 */
[----:B------:R-:W-:Y:S01]  /*8a50*/  ISETP.GT.AND P0, PT, R0, 0xc8, P0 ;  /* 0x000000c80000780c */ /* 0x000fe20000704270 */
[----:B------:R-:W-:-:S04]  /*8a60*/  FMUL R3, R3, R14 ;  /* 0x0000000e03037220 */ /* 0x000fc80000400000 */
[----:B------:R-:W-:-:S05]  /*8a70*/  FFMA R3, R54, R11, R3 ;  /* 0x0000000b36037223 */ /* 0x000fca0000000003 */
[----:B------:R-:W-:Y:S01]  /*8a80*/  F2FP.BF16.F32.PACK_AB R5, RZ, R3 ;  /* 0x00000003ff05723e */ /* 0x000fe200000010ff */
[----:B------:R-:W-:Y:S01]  /*8a90*/  IMAD.X R3, R7, 0x1, R21, P2 ;  /* 0x0000000107037824 */ /* 0x000fe200010e0615 */
[----:B------:R-:W-:Y:S02]  /*8aa0*/  IADD3 R4, P2, R8, UR5, RZ ;  /* 0x0000000508047c10 */ /* 0x000fe4000ff5e0ff */
[----:B------:R-:W-:Y:S02]  /*8ab0*/  PRMT R0, R5, 0x7610, R0 ;  /* 0x0000761005007816 */ /* 0x000fe40000000000 */
[----:B------:R-:W-:-:S03]  /*8ac0*/  IADD3.X R5, R9, UR4, RZ, P2, !PT ;  /* 0x0000000409057c10 */ /* 0x000fc600097fe4ff */
[----:B------:R2:W-:Y:S01]  /*8ad0*/  @P1 STG.E.U16 desc[UR12][R2.64], R0 ;  /* 0x0000000002001986 */ /* 0x0005e2000c10150c */
[----:B------:R-:W-:Y:S05]  /*8ae0*/  @!P0 BRA `(.L_x_248) ;  /* 0x0000000000048947 */ /* 0x000fea0003800000 */
[----:B------:R3:W5:Y:S02]  /*8af0*/  LDG.E.LTC128B.U16 R10, desc[UR12][R4.64] ;  /* 0x0000000c040a7981 */ /* 0x000764000c1e1520 */
.L_x_248:
[----:B------:R-:W-:Y:S05]  /*8b00*/  BSYNC B0 ;  /* 0x0000000000007941 */ /* 0x000fea0003800000 */
.L_x_247:
[----:B--2--5:R-:W-:Y:S01]  /*8b10*/  IMAD.U32 R3, R10, 0x10000, RZ ;  /* 0x000100000a037824 */ /* 0x024fe200078e00ff */
[----:B------:R-:W-:-:S03]  /*8b20*/  IADD3 R2, P1, R6, R111, RZ ;  /* 0x0000006f06027210 */ /* 0x000fc60007f3e0ff */
[----:B------:R-:W-:-:S04]  /*8b30*/  FMUL R14, R3, R14 ;  /* 0x0000000e030e7220 */ /* 0x000fc80000400000 */
[----:B------:R-:W-:Y:S01]  /*8b40*/  FFMA R14, R55, R11, R14 ;  /* 0x0000000b370e7223 */ /* 0x000fe2000000000e */
[----:B------:R-:W-:Y:S06]  /*8b50*/  @!P0 EXIT ;  /* 0x000000000000894d */ /* 0x000fec0003800000 */
[----:B------:R-:W-:Y:S01]  /*8b60*/  F2FP.BF16.F32.PACK_AB R14, RZ, R14 ;  /* 0x0000000eff0e723e */ /* 0x000fe200000010ff */
[----:B------:R-:W-:-:S05]  /*8b70*/  IMAD.X R3, R7, 0x1, R21, P1 ;  /* 0x0000000107037824 */ /* 0x000fca00008e0615 */
[----:B------:R-:W-:Y:S01]  /*8b80*/  STG.E.U16 desc[UR12][R2.64], R14 ;  /* 0x0000000e02007986 */ /* 0x000fe2000c10150c */
[----:B------:R-:W-:Y:S05]  /*8b90*/  EXIT ;  /* 0x000000000000794d */ /* 0x000fea0003800000 */
.L_x_28:
[----:B------:R-:W-:Y:S01]  /*8ba0*/  ULDC.64 UR4, c[0x0][0x650] ;  /* 0x0001940000047ab9 */ /* 0x000fe20000000a00 */
[-C--:B------:R-:W-:Y:S01]  /*8bb0*/  FMUL R120, R120, R11.reuse ;  /* 0x0000000b78787220 */ /* 0x080fe20000400000 */
[----:B------:R-:W-:Y:S01]  /*8bc0*/  LEA R2, P1, R18, UR4, 0x1 ;  /* 0x0000000412027c11 */ /* 0x000fe2000f8208ff */
[-C--:B------:R-:W-:Y:S01]  /*8bd0*/  FMUL R121, R121, R11.reuse ;  /* 0x0000000b79797220 */ /* 0x080fe20000400000 */
[----:B------:R-:W-:Y:S01]  /*8be0*/  ISETP.GT.AND P4, PT, R10, 0x1, PT ;  /* 0x000000010a00780c */ /* 0x000fe20003f84270 */
[-C--:B------:R-:W-:Y:S01]  /*8bf0*/  FMUL R122, R122, R11.reuse ;  /* 0x0000000b7a7a7220 */ /* 0x080fe20000400000 */
[----:B------:R-:W-:Y:S01]  /*8c00*/  F2FP.BF16.F32.PACK_AB R120, RZ, R120 ;  /* 0x00000078ff78723e */ /* 0x000fe200000010ff */
[-C--:B------:R-:W-:Y:S01]  /*8c10*/  FMUL R123, R123, R11.reuse ;  /* 0x0000000b7b7b7220 */ /* 0x080fe20000400000 */
[----:B------:R-:W-:Y:S01]  /*8c20*/  LEA.HI.X R3, R18, UR5, R21, 0x1, P1 ;  /* 0x0000000512037c11 */ /* 0x000fe200088f0c15 */
[-C--:B------:R-:W-:Y:S01]  /*8c30*/  FMUL R124, R124, R11.reuse ;  /* 0x0000000b7c7c7220 */ /* 0x080fe20000400000 */
[----:B------:R-:W-:Y:S01]  /*8c40*/  ISETP.GT.AND P2, PT, R10, RZ, PT ;  /* 0x000000ff0a00720c */ /* 0x000fe20003f44270 */
[-C--:B------:R-:W-:Y:S01]  /*8c50*/  FMUL R125, R125, R11.reuse ;  /* 0x0000000b7d7d7220 */ /* 0x080fe20000400000 */
[C---:B------:R-:W-:Y:S01]  /*8c60*/  ISETP.GT.AND P1, PT, R0.reuse, RZ, P4 ;  /* 0x000000ff0000720c */ /* 0x040fe20002724270 */
[----:B------:R-:W-:Y:S01]  /*8c70*/  @P0 STG.E.U16 desc[UR12][R2.64], R120 ;  /* 0x0000007802000986 */ /* 0x000fe2000c10150c */
[----:B------:R-:W-:Y:S01]  /*8c80*/  ISETP.GT.AND P2, PT, R0, 0x8, P2 ;  /* 0x000000080000780c */ /* 0x000fe20001744270 */
[-C--:B------:R-:W-:Y:S01]  /*8c90*/  FMUL R126, R126, R11.reuse ;  /* 0x0000000b7e7e7220 */ /* 0x080fe20000400000 */
[----:B------:R-:W-:Y:S01]  /*8ca0*/  ISETP.GT.AND P0, PT, R0, 0x8, P4 ;  /* 0x000000080000780c */ /* 0x000fe20002704270 */
[-C--:B------:R-:W-:Y:S01]  /*8cb0*/  FMUL R127, R127, R11.reuse ;  /* 0x0000000b7f7f7220 */ /* 0x080fe20000400000 */
[----:B------:R-:W-:Y:S01]  /*8cc0*/  SHF.L.U64.HI R15, R16, 0x1, R15 ;  /* 0x00000001100f7819 */ /* 0x000fe2000001020f */
[-C--:B------:R-:W-:Y:S01]  /*8cd0*/  FMUL R128, R128, R11.reuse ;  /* 0x0000000b80807220 */ /* 0x080fe20000400000 */
[----:B------:R-:W-:Y:S01]  /*8ce0*/  LEA R4, P3, R16, R2, 0x1 ;  /* 0x0000000210047211 */ /* 0x000fe200078608ff */
[----:B------:R-:W-:Y:S01]  /*8cf0*/  FMUL R129, R129, R11 ;  /* 0x0000000b81817220 */ /* 0x000fe20000400000 */
[----:B------:R-:W-:Y:S01]  /*8d00*/  F2FP.BF16.F32.PACK_AB R121, RZ, R121 ;  /* 0x00000079ff79723e */ /* 0x000fe200000010ff */
[----:B------:R-:W-:Y:S01]  /*8d10*/  FMUL R130, R130, R11 ;  /* 0x0000000b82827220 */ /* 0x000fe20000400000 */
[----:B------:R-:W-:Y:S01]  /*8d20*/  F2FP.BF16.F32.PACK_AB R122, RZ, R122 ;  /* 0x0000007aff7a723e */ /* 0x000fe200000010ff */
[----:B------:R-:W-:Y:S01]  /*8d30*/  IMAD.X R5, R15, 0x1, R3, P3 ;  /* 0x000000010f057824 */ /* 0x000fe200018e0603 */
[----:B------:R-:W-:Y:S01]  /*8d40*/  F2FP.BF16.F32.PACK_AB R123, RZ, R123 ;  /* 0x0000007bff7b723e */ /* 0x000fe200000010ff */
[----:B------:R-:W-:Y:S01]  /*8d50*/  @P1 STG.E.U16 desc[UR12][R2.64+0x2], R121 ;  /* 0x0000027902001986 */ /* 0x000fe2000c10150c */
[C---:B------:R-:W-:Y:S01]  /*8d60*/  ISETP.GT.AND P5, PT, R10.reuse, 0x8, PT ;  /* 0x000000080a00780c */ /* 0x040fe20003fa4270 */
[-C--:B------:R-:W-:Y:S01]  /*8d70*/  FMUL R131, R131, R11.reuse ;  /* 0x0000000b83837220 */ /* 0x080fe20000400000 */
[----:B------:R-:W-:Y:S01]  /*8d80*/  ISETP.GT.AND P4, PT, R10, 0x9, PT ;  /* 0x000000090a00780c */ /* 0x000fe20003f84270 */
[----:B------:R-:W-:Y:S01]  /*8d90*/  @P2 STG.E.U16 desc[UR12][R4.64], R122 ;  /* 0x0000007a04002986 */ /* 0x000fe2000c10150c */
[----:B------:R-:W-:Y:S01]  /*8da0*/  ISETP.GT.AND P1, PT, R0, RZ, P5 ;  /* 0x000000ff0000720c */ /* 0x000fe20002f24270 */
[----:B------:R-:W-:Y:S01]  /*8db0*/  IMAD.SHL.U32 R9, R12, 0x80, RZ ;  /* 0x000000800c097824 */ /* 0x000fe200078e00ff */
[C---:B------:R-:W-:Y:S01]  /*8dc0*/  ISETP.GT.AND P2, PT, R0.reuse, RZ, P4 ;  /* 0x000000ff0000720c */ /* 0x040fe20002744270 */
[----:B------:R-:W-:Y:S01]  /*8dd0*/  @P0 STG.E.U16 desc[UR12][R4.64+0x2], R123 ;  /* 0x0000027b04000986 */ /* 0x000fe2000c10150c */
[----:B------:R-:W-:Y:S01]  /*8de0*/  ISETP.GT.AND P0, PT, R0, 0x8, P5 ;  /* 0x000000080000780c */ /* 0x000fe20002f04270 */
[-C--:B------:R-:W-:Y:S01]  /*8df0*/  FMUL R132, R132, R11.reuse ;  /* 0x0000000b84847220 */ /* 0x080fe20000400000 */
[----:B------:R-:W-:Y:S01]  /*8e00*/  F2FP.BF16.F32.PACK_AB R124, RZ, R124 ;  /* 0x0000007cff7c723e */ /* 0x000fe200000010ff */
[----:B------:R-:W-:Y:S01]  /*8e10*/  FMUL R133, R133, R11 ;  /* 0x0000000b85857220 */ /* 0x000fe20000400000 */
[----:B------:R-:W-:Y:S01]  /*8e20*/  F2FP.BF16.F32.PACK_AB R125, RZ, R125 ;  /* 0x0000007dff7d723e */ /* 0x000fe200000010ff */
[-C--:B------:R-:W-:Y:S01]  /*8e30*/  FMUL R134, R134, R11.reuse ;  /* 0x0000000b86867220 */ /* 0x080fe20000400000 */
[----:B------:R-:W-:Y:S01]  /*8e40*/  F2FP.BF16.F32.PACK_AB R126, RZ, R126 ;  /* 0x0000007eff7e723e */ /* 0x000fe200000010ff */
[-C--:B------:R-:W-:Y:S01]  /*8e50*/  FMUL R135, R135, R11.reuse ;  /* 0x0000000b87877220 */ /* 0x080fe20000400000 */
[----:B------:R-:W-:Y:S01]  /*8e60*/  ISETP.GT.AND P3, PT, R10, 0x10, PT ;  /* 0x000000100a00780c */ /* 0x000fe20003f64270 */
[----:B------:R-:W-:Y:S01]  /*8e70*/  @P1 STG.E.U16 desc[UR12][R2.64+0x10], R124 ;  /* 0x0000107c02001986 */ /* 0x000fe2000c10150c */
[----:B------:R-:W-:Y:S01]  /*8e80*/  ISETP.GT.AND P1, PT, R0, 0x8, P4 ;  /* 0x000000080000780c */ /* 0x000fe20002724270 */
[----:B------:R-:W-:Y:S01]  /*8e90*/  FMUL R136, R136, R11 ;  /* 0x0000000b88887220 */ /* 0x000fe20000400000 */
[----:B------:R-:W-:Y:S01]  /*8ea0*/  F2FP.BF16.F32.PACK_AB R127, RZ, R127 ;  /* 0x0000007fff7f723e */ /* 0x000fe200000010ff */
[----:B------:R-:W-:Y:S01]  /*8eb0*/  @P2 STG.E.U16 desc[UR12][R2.64+0x12], R125 ;  /* 0x0000127d02002986 */ /* 0x000fe2000c10150c */
[----:B------:R-:W-:Y:S01]  /*8ec0*/  F2FP.BF16.F32.PACK_AB R128, RZ, R128 ;  /* 0x00000080ff80723e */ /* 0x000fe200000010ff */
[-C--:B------:R-:W-:Y:S01]  /*8ed0*/  FMUL R137, R137, R11.reuse ;  /* 0x0000000b89897220 */ /* 0x080fe20000400000 */
[----:B------:R-:W-:Y:S01]  /*8ee0*/  ISETP.GT.AND P2, PT, R10, 0x11, PT ;  /* 0x000000110a00780c */ /* 0x000fe20003f44270 */
[----:B------:R-:W-:Y:S01]  /*8ef0*/  @P0 STG.E.U16 desc[UR12][R4.64+0x10], R126 ;  /* 0x0000107e04000986 */ /* 0x000fe2000c10150c */
[----:B------:R-:W-:Y:S01]  /*8f00*/  ISETP.GT.AND P0, PT, R0, RZ, P3 ;  /* 0x000000ff0000720c */ /* 0x000fe20001f04270 */
[----:B------:R-:W-:Y:S01]  /*8f10*/  FMUL R138, R138, R11 ;  /* 0x0000000b8a8a7220 */ /* 0x000fe20000400000 */
[----:B------:R-:W-:Y:S01]  /*8f20*/  F2FP.BF16.F32.PACK_AB R129, RZ, R129 ;  /* 0x00000081ff81723e */ /* 0x000fe200000010ff */
[----:B------:R-:W-:Y:S01]  /*8f30*/  FMUL R139, R139, R11 ;  /* 0x0000000b8b8b7220 */ /* 0x000fe20000400000 */
[----:B------:R-:W-:Y:S01]  /*8f40*/  F2FP.BF16.F32.PACK_AB R130, RZ, R130 ;  /* 0x00000082ff82723e */ /* 0x000fe200000010ff */
[----:B------:R-:W-:Y:S01]  /*8f50*/  @P1 STG.E.U16 desc[UR12][R4.64+0x12], R127 ;  /* 0x0000127f04001986 */ /* 0x000fe2000c10150c */
[----:B------:R-:W-:Y:S01]  /*8f60*/  F2FP.BF16.F32.PACK_AB R131, RZ, R131 ;  /* 0x00000083ff83723e */ /* 0x000fe200000010ff */
[-C--:B------:R-:W-:Y:S01]  /*8f70*/  FMUL R140, R140, R11.reuse ;  /* 0x0000000b8c8c7220 */ /* 0x080fe20000400000 */
[----:B------:R-:W-:Y:S01]  /*8f80*/  SHF.L.U64.HI R13, R12, 0x7, R13 ;  /* 0x000000070c0d7819 */ /* 0x000fe2000001020d */
[-C--:B------:R-:W-:Y:S01]  /*8f90*/  FMUL R141, R141, R11.reuse ;  /* 0x0000000b8d8d7220 */ /* 0x080fe20000400000 */
[----:B------:R-:W-:Y:S01]  /*8fa0*/  LOP3.LUT R15, R9, 0x2, RZ, 0xfc, !PT ;  /* 0x00000002090f7812 */ /* 0x000fe200078efcff */
[-C--:B------:R-:W-:Y:S01]  /*8fb0*/  FMUL R142, R142, R11.reuse ;  /* 0x0000000b8e8e7220 */ /* 0x080fe20000400000 */
[----:B------:R-:W-:Y:S01]  /*8fc0*/  F2FP.BF16.F32.PACK_AB R132, RZ, R132 ;  /* 0x00000084ff84723e */ /* 0x000fe200000010ff */
[----:B------:R0:W-:Y:S01]  /*8fd0*/  @P0 STG.E.U16 desc[UR12][R2.64+0x20], R128 ;  /* 0x0000208002000986 */ /* 0x0001e2000c10150c */
[----:B------:R-:W-:Y:S01]  /*8fe0*/  ISETP.GT.AND P0, PT, R0, RZ, P2 ;  /* 0x000000ff0000720c */ /* 0x000fe20001704270 */
[-C--:B------:R-:W-:Y:S01]  /*8ff0*/  FMUL R143, R143, R11.reuse ;  /* 0x0000000b8f8f7220 */ /* 0x080fe20000400000 */
[----:B------:R-:W-:Y:S01]  /*9000*/  ISETP.GT.AND P1, PT, R10, 0x19, PT ;  /* 0x000000190a00780c */ /* 0x000fe20003f24270 */
[----:B------:R-:W-:Y:S01]  /*9010*/  FMUL R144, R144, R11 ;  /* 0x0000000b90907220 */ /* 0x000fe20000400000 */
[----:B------:R-:W-:Y:S01]  /*9020*/  F2FP.BF16.F32.PACK_AB R133, RZ, R133 ;  /* 0x00000085ff85723e */ /* 0x000fe200000010ff */
[-C--:B------:R-:W-:Y:S01]  /*9030*/  FMUL R145, R145, R11.reuse ;  /* 0x0000000b91917220 */ /* 0x080fe20000400000 */
[----:B------:R-:W-:Y:S01]  /*9040*/  F2FP.BF16.F32.PACK_AB R134, RZ, R134 ;  /* 0x00000086ff86723e */ /* 0x000fe200000010ff */
[----:B------:R-:W-:Y:S01]  /*9050*/  FMUL R146, R146, R11 ;  /* 0x0000000b92927220 */ /* 0x000fe20000400000 */
[----:B------:R-:W-:Y:S01]  /*9060*/  F2FP.BF16.F32.PACK_AB R135, RZ, R135 ;  /* 0x00000087ff87723e */ /* 0x000fe200000010ff */
[-C--:B------:R-:W-:Y:S01]  /*9070*/  FMUL R147, R147, R11.reuse ;  /* 0x0000000b93937220 */ /* 0x080fe20000400000 */
[----:B------:R-:W-:Y:S01]  /*9080*/  F2FP.BF16.F32.PACK_AB R136, RZ, R136 ;  /* 0x00000088ff88723e */ /* 0x000fe200000010ff */
[----:B------:R-:W-:Y:S01]  /*9090*/  FMUL R148, R148, R11 ;  /* 0x0000000b94947220 */ /* 0x000fe20000400000 */
[----:B------:R-:W-:Y:S01]  /*90a0*/  F2FP.BF16.F32.PACK_AB R137, RZ, R137 ;  /* 0x00000089ff89723e */ /* 0x000fe200000010ff */
[----:B------:R1:W-:Y:S01]  /*90b0*/  @P0 STG.E.U16 desc[UR12][R2.64+0x22], R129 ;  /* 0x0000228102000986 */ /* 0x0003e2000c10150c */
[----:B------:R-:W-:Y:S01]  /*90c0*/  ISETP.GT.AND P0, PT, R0, 0x8, P3 ;  /* 0x000000080000780c */ /* 0x000fe20001f04270 */
[-C--:B------:R-:W-:Y:S01]  /*90d0*/  FMUL R149, R149, R11.reuse ;  /* 0x0000000b95957220 */ /* 0x080fe20000400000 */
[----:B------:R-:W-:Y:S01]  /*90e0*/  F2FP.BF16.F32.PACK_AB R138, RZ, R138 ;  /* 0x0000008aff8a723e */ /* 0x000fe200000010ff */
[----:B------:R-:W-:Y:S01]  /*90f0*/  FMUL R150, R150, R11 ;  /* 0x0000000b96967220 */ /* 0x000fe20000400000 */
[----:B------:R-:W-:Y:S01]  /*9100*/  F2FP.BF16.F32.PACK_AB R139, RZ, R139 ;  /* 0x0000008bff8b723e */ /* 0x000fe200000010ff */
[-C--:B------:R-:W-:Y:S01]  /*9110*/  FMUL R151, R151, R11.reuse ;  /* 0x0000000b97977220 */ /* 0x080fe20000400000 */
[----:B------:R-:W-:Y:S01]  /*9120*/  ISETP.GT.AND P5, PT, R10, 0x28, PT ;  /* 0x000000280a00780c */ /* 0x000fe20003fa4270 */
[-C--:B------:R-:W-:Y:S01]  /*9130*/  FMUL R88, R88, R11.reuse ;  /* 0x0000000b58587220 */ /* 0x080fe20000400000 */
[----:B------:R-:W-:Y:S01]  /*9140*/  F2FP.BF16.F32.PACK_AB R140, RZ, R140 ;  /* 0x0000008cff8c723e */ /* 0x000fe200000010ff */
[-C--:B------:R-:W-:Y:S01]  /*9150*/  FMUL R89, R89, R11.reuse ;  /* 0x0000000b59597220 */ /* 0x080fe20000400000 */
[----:B------:R-:W-:Y:S01]  /*9160*/  ISETP.GT.AND P4, PT, R10, 0x29, PT ;  /* 0x000000290a00780c */ /* 0x000fe20003f84270 */
[----:B------:R-:W-:Y:S01]  /*9170*/  FMUL R90, R90, R11 ;  /* 0x0000000b5a5a7220 */ /* 0x000fe20000400000 */
[----:B------:R-:W-:Y:S01]  /*9180*/  F2FP.BF16.F32.PACK_AB R141, RZ, R141 ;  /* 0x0000008dff8d723e */ /* 0x000fe200000010ff */
[----:B------:R-:W-:Y:S01]  /*9190*/  @P0 STG.E.U16 desc[UR12][R4.64+0x20], R130 ;  /* 0x0000208204000986 */ /* 0x000fe2000c10150c */
[----:B------:R-:W-:Y:S01]  /*91a0*/  ISETP.GT.AND P0, PT, R0, 0x8, P2 ;  /* 0x000000080000780c */ /* 0x000fe20001704270 */
[-C--:B------:R-:W-:Y:S01]  /*91b0*/  FMUL R91, R91, R11.reuse ;  /* 0x0000000b5b5b7220 */ /* 0x080fe20000400000 */
[----:B------:R-:W-:Y:S01]  /*91c0*/  ISETP.GT.AND P2, PT, R10, 0x18, PT ;  /* 0x000000180a00780c */ /* 0x000fe20003f44270 */
        /* <DEDUP_REMOVED lines=8> */
[----:B------:R-:W-:Y:S01]  /*9250*/  FMUL R96, R96, R11 ;  /* 0x0000000b60607220 */ /* 0x000fe20000400000 */
[----:B------:R-:W-:Y:S01]  /*9260*/  F2FP.BF16.F32.PACK_AB R145, RZ, R145 ;  /* 0x00000091ff91723e */ /* 0x000fe200000010ff */
[----:B------:R-:W-:Y:S01]  /*9270*/  @P0 STG.E.U16 desc[UR12][R4.64+0x22], R131 ;  /* 0x0000228304000986 */ /* 0x000fe2000c10150c */
[----:B------:R-:W-:Y:S01]  /*9280*/  IADD3 R6, P0, R9, R2, RZ ;  /* 0x0000000209067210 */ /* 0x000fe20007f1e0ff */
[-C--:B------:R-:W-:Y:S01]  /*9290*/  FMUL R97, R97, R11.reuse ;  /* 0x0000000b61617220 */ /* 0x080fe20000400000 */
[----:B------:R-:W-:Y:S01]  /*92a0*/  F2FP.BF16.F32.PACK_AB R146, RZ, R146 ;  /* 0x00000092ff92723e */ /* 0x000fe200000010ff */
[----:B------:R-:W-:Y:S01]  /*92b0*/  FMUL R98, R98, R11 ;  /* 0x0000000b62627220 */ /* 0x000fe20000400000 */
[----:B------:R-:W-:Y:S01]  /*92c0*/  F2FP.BF16.F32.PACK_AB R147, RZ, R147 ;  /* 0x00000093ff93723e */ /* 0x000fe200000010ff */
[--C-:B------:R-:W-:Y:S01]  /*92d0*/  IMAD.X R7, R13, 0x1, R3.reuse, P0 ;  /* 0x000000010d077824 */ /* 0x100fe200000e0603 */
[----:B------:R-:W-:Y:S01]  /*92e0*/  IADD3 R18, P0, R15, R2, RZ ;  /* 0x000000020f127210 */ /* 0x000fe20007f1e0ff */
[-C--:B------:R-:W-:Y:S01]  /*92f0*/  FMUL R99, R99, R11.reuse ;  /* 0x0000000b63637220 */ /* 0x080fe20000400000 */
[----:B------:R-:W-:Y:S01]  /*9300*/  F2FP.BF16.F32.PACK_AB R148, RZ, R148 ;  /* 0x00000094ff94723e */ /* 0x000fe200000010ff */
[----:B------:R-:W-:Y:S01]  /*9310*/  FMUL R100, R100, R11 ;  /* 0x0000000b64647220 */ /* 0x000fe20000400000 */
[----:B------:R-:W-:Y:S01]  /*9320*/  F2FP.BF16.F32.PACK_AB R149, RZ, R149 ;  /* 0x00000095ff95723e */ /* 0x000fe200000010ff */
[----:B------:R-:W-:Y:S01]  /*9330*/  IMAD.X R19, R13, 0x1, R3, P0 ;  /* 0x000000010d137824 */ /* 0x000fe200000e0603 */
[----:B------:R-:W-:Y:S01]  /*9340*/  ISETP.GT.AND P0, PT, R0, RZ, P2 ;  /* 0x000000ff0000720c */ /* 0x000fe20001704270 */
[-C--:B------:R-:W-:Y:S01]  /*9350*/  FMUL R101, R101, R11.reuse ;  /* 0x0000000b65657220 */ /* 0x080fe20000400000 */
[----:B------:R-:W-:Y:S01]  /*9360*/  F2FP.BF16.F32.PACK_AB R150, RZ, R150 ;  /* 0x00000096ff96723e */ /* 0x000fe200000010ff */
[----:B------:R-:W-:Y:S01]  /*9370*/  FMUL R102, R102, R11 ;  /* 0x0000000b66667220 */ /* 0x000fe20000400000 */
[----:B------:R-:W-:Y:S01]  /*9380*/  F2FP.BF16.F32.PACK_AB R151, RZ, R151 ;  /* 0x00000097ff97723e */ /* 0x000fe200000010ff */
[-C--:B------:R-:W-:Y:S01]  /*9390*/  FMUL R103, R103, R11.reuse ;  /* 0x0000000b67677220 */ /* 0x080fe20000400000 */
[----:B------:R-:W-:Y:S01]  /*93a0*/  LOP3.LUT R21, R9, 0x10, RZ, 0xfc, !PT ;  /* 0x0000001009157812 */ /* 0x000fe200078efcff */
[-C--:B------:R-:W-:Y:S01]  /*93b0*/  FMUL R104, R104, R11.reuse ;  /* 0x0000000b68687220 */ /* 0x080fe20000400000 */
[----:B------:R-:W-:Y:S01]  /*93c0*/  F2FP.BF16.F32.PACK_AB R88, RZ, R88 ;  /* 0x00000058ff58723e */ /* 0x000fe200000010ff */
[-C--:B------:R-:W-:Y:S01]  /*93d0*/  FMUL R105, R105, R11.reuse ;  /* 0x0000000b69697220 */ /* 0x080fe20000400000 */
[----:B------:R-:W-:Y:S01]  /*93e0*/  LOP3.LUT R23, R9, 0x12, RZ, 0xfc, !PT ;  /* 0x0000001209177812 */ /* 0x000fe200078efcff */
[----:B------:R-:W-:Y:S01]  /*93f0*/  FMUL R106, R106, R11 ;  /* 0x0000000b6a6a7220 */ /* 0x000fe20000400000 */
[----:B------:R-:W-:Y:S01]  /*9400*/  F2FP.BF16.F32.PACK_AB R89, RZ, R89 ;  /* 0x00000059ff59723e */ /* 0x000fe200000010ff */
[----:B------:R-:W-:Y:S01]  /*9410*/  @P0 STG.E.U16 desc[UR12][R2.64+0x30], R132 ;  /* 0x0000308402000986 */ /* 0x000fe2000c10150c */
[----:B------:R-:W-:Y:S01]  /*9420*/  ISETP.GT.AND P0, PT, R0, RZ, P1 ;  /* 0x000000ff0000720c */ /* 0x000fe20000f04270 */
        /* <DEDUP_REMOVED lines=8> */
[-C--:B------:R-:W-:Y:S01]  /*94b0*/  FMUL R111, R111, R11.reuse ;  /* 0x0000000b6f6f7220 */ /* 0x080fe20000400000 */
[----:B------:R-:W-:Y:S01]  /*94c0*/  PRMT R8, R92, 0x7610, R8 ;  /* 0x000076105c087816 */ /* 0x000fe20000000008 */
[-C--:B------:R-:W-:Y:S01]  /*94d0*/  FMUL R112, R112, R11.reuse ;  /* 0x0000000b70707220 */ /* 0x080fe20000400000 */
[----:B------:R-:W-:Y:S01]  /*94e0*/  F2FP.BF16.F32.PACK_AB R94, RZ, R94 ;  /* 0x0000005eff5e723e */ /* 0x000fe200000010ff */
[----:B------:R-:W-:Y:S01]  /*94f0*/  @P0 STG.E.U16 desc[UR12][R2.64+0x32], R133 ;  /* 0x0000328502000986 */ /* 0x000fe2000c10150c */
[----:B------:R-:W-:Y:S01]  /*9500*/  ISETP.GT.AND P0, PT, R0, 0x8, P2 ;  /* 0x000000080000780c */ /* 0x000fe20001704270 */
        /* <DEDUP_REMOVED lines=26> */
[----:B------:R-:W-:Y:S01]  /*96b0*/  @P0 STG.E.U16 desc[UR12][R4.64+0x32], R135 ;  /* 0x0000328704000986 */ /* 0x000fe2000c10150c */
[----:B------:R-:W-:Y:S01]  /*96c0*/  ISETP.GT.AND P0, PT, R0, RZ, P2 ;  /* 0x000000ff0000720c */ /* 0x000fe20001704270 */
        /* <DEDUP_REMOVED lines=135> */
[----:B------:R-:W-:-:S02]  /*9f40*/  F2FP.BF16.F32.PACK_AB R33, RZ, R33 ;  /* 0x00000021ff21723e */ /* 0x000fc400000010ff */
[----:B------:R-:W-:Y:S01]  /*9f50*/  F2FP.BF16.F32.PACK_AB R34, RZ, R34 ;  /* 0x00000022ff22723e */ /* 0x000fe200000010ff */
[----:B------:R-:W-:Y:S01]  /*9f60*/  @P0 STG.E.U16 desc[UR12][R2.64+0x62], R145 ;  /* 0x0000629102000986 */ /* 0x000fe2000c10150c */
[----:B------:R-:W-:Y:S02]  /*9f70*/  ISETP.GT.AND P0, PT, R0, 0x8, P3 ;  /* 0x000000080000780c */ /* 0x000fe40001f04270 */
[----:B------:R-:W-:Y:S02]  /*9f80*/  F2FP.BF16.F32.PACK_AB R35, RZ, R35 ;  /* 0x00000023ff23723e */ /* 0x000fe400000010ff */
[----:B------:R-:W-:Y:S02]  /*9f90*/  F2FP.BF16.F32.PACK_AB R36, RZ, R36 ;  /* 0x00000024ff24723e */ /* 0x000fe400000010ff */
[----:B------:R-:W-:Y:S02]  /*9fa0*/  F2FP.BF16.F32.PACK_AB R37, RZ, R37 ;  /* 0x00000025ff25723e */ /* 0x000fe400000010ff */
[----:B------:R-:W-:-:S02]  /*9fb0*/  F2FP.BF16.F32.PACK_AB R38, RZ, R38 ;  /* 0x00000026ff26723e */ /* 0x000fc400000010ff */
[----:B------:R-:W-:Y:S02]  /*9fc0*/  F2FP.BF16.F32.PACK_AB R39, RZ, R39 ;  /* 0x00000027ff27723e */ /* 0x000fe400000010ff */
[----:B------:R-:W-:Y:S01]  /*9fd0*/  F2FP.BF16.F32.PACK_AB R40, RZ, R40 ;  /* 0x00000028ff28723e */ /* 0x000fe200000010ff */
[----:B------:R-:W-:Y:S01]  /*9fe0*/  @P0 STG.E.U16 desc[UR12][R4.64+0x60], R146 ;  /* 0x0000609204000986 */ /* 0x000fe2000c10150c */
[----:B------:R-:W-:Y:S02]  /*9ff0*/  ISETP.GT.AND P0, PT, R0, 0x8, P1 ;  /* 0x000000080000780c */ /* 0x000fe40000f04270 */
[----:B------:R-:W-:Y:S02]  /*a000*/  F2FP.BF16.F32.PACK_AB R41, RZ, R41 ;  /* 0x00000029ff29723e */ /* 0x000fe400000010ff */
[----:B------:R-:W-:Y:S02]  /*a010*/  F2FP.BF16.F32.PACK_AB R42, RZ, R42 ;  /* 0x0000002aff2a723e */ /* 0x000fe400000010ff */
[----:B------:R-:W-:-:S02]  /*a020*/  F2FP.BF16.F32.PACK_AB R43, RZ, R43 ;  /* 0x0000002bff2b723e */ /* 0x000fc400000010ff */
[----:B------:R-:W-:Y:S02]  /*a030*/  F2FP.BF16.F32.PACK_AB R44, RZ, R44 ;  /* 0x0000002cff2c723e */ /* 0x000fe400000010ff */
[----:B------:R-:W-:Y:S02]  /*a040*/  F2FP.BF16.F32.PACK_AB R45, RZ, R45 ;  /* 0x0000002dff2d723e */ /* 0x000fe400000010ff */
[----:B------:R-:W-:Y:S01]  /*a050*/  F2FP.BF16.F32.PACK_AB R46, RZ, R46 ;  /* 0x0000002eff2e723e */ /* 0x000fe200000010ff */
[----:B------:R-:W-:Y:S01]  /*a060*/  @P0 STG.E.U16 desc[UR12][R4.64+0x62], R147 ;  /* 0x0000629304000986 */ /* 0x000fe2000c10150c */
[----:B------:R-:W-:Y:S02]  /*a070*/  ISETP.GT.AND P0, PT, R0, RZ, P2 ;  /* 0x000000ff0000720c */ /* 0x000fe40001704270 */
[----:B------:R-:W-:Y:S02]  /*a080*/  F2FP.BF16.F32.PACK_AB R47, RZ, R47 ;  /* 0x0000002fff2f723e */ /* 0x000fe400000010ff */
[----:B------:R-:W-:-:S02]  /*a090*/  F2FP.BF16.F32.PACK_AB R48, RZ, R48 ;  /* 0x00000030ff30723e */ /* 0x000fc400000010ff */
[----:B------:R-:W-:Y:S02]  /*a0a0*/  F2FP.BF16.F32.PACK_AB R49, RZ, R49 ;  /* 0x00000031ff31723e */ /* 0x000fe400000010ff */
[----:B------:R-:W-:Y:S02]  /*a0b0*/  F2FP.BF16.F32.PACK_AB R50, RZ, R50 ;  /* 0x00000032ff32723e */ /* 0x000fe400000010ff */
[----:B------:R-:W-:Y:S02]  /*a0c0*/  F2FP.BF16.F32.PACK_AB R51, RZ, R51 ;  /* 0x00000033ff33723e */ /* 0x000fe400000010ff */
[----:B------:R-:W-:Y:S01]  /*a0d0*/  F2FP.BF16.F32.PACK_AB R52, RZ, R52 ;  /* 0x00000034ff34723e */ /* 0x000fe200000010ff */
[----:B------:R-:W-:Y:S01]  /*a0e0*/  @P0 STG.E.U16 desc[UR12][R2.64+0x70], R148 ;  /* 0x0000709402000986 */ /* 0x000fe2000c10150c */
[----:B------:R-:W-:Y:S02]  /*a0f0*/  ISETP.GT.AND P0, PT, R10, 0x39, PT ;  /* 0x000000390a00780c */ /* 0x000fe40003f04270 */
[----:B------:R-:W-:-:S02]  /*a100*/  F2FP.BF16.F32.PACK_AB R53, RZ, R53 ;  /* 0x00000035ff35723e */ /* 0x000fc400000010ff */
[----:B------:R-:W-:Y:S02]  /*a110*/  ISETP.GT.AND P6, PT, R0, RZ, P0 ;  /* 0x000000ff0000720c */ /* 0x000fe400007c4270 */
[----:B------:R-:W-:-:S11]  /*a120*/  F2FP.BF16.F32.PACK_AB R54, RZ, R54 ;  /* 0x00000036ff36723e */ /* 0x000fd600000010ff */
[----:B------:R-:W-:Y:S01]  /*a130*/  @P6 STG.E.U16 desc[UR12][R2.64+0x72], R149 ;  /* 0x0000729502006986 */ /* 0x000fe2000c10150c */
[----:B------:R-:W-:-:S13]  /*a140*/  ISETP.GT.AND P6, PT, R0, 0x8, P2 ;  /* 0x000000080000780c */ /* 0x000fda00017c4270 */
[----:B------:R-:W-:Y:S01]  /*a150*/  @P6 STG.E.U16 desc[UR12][R4.64+0x70], R150 ;  /* 0x0000709604006986 */ /* 0x000fe2000c10150c */
[----:B------:R-:W-:-:S13]  /*a160*/  ISETP.GT.AND P6, PT, R0, 0x8, P0 ;  /* 0x000000080000780c */ /* 0x000fda00007c4270 */
[----:B------:R-:W-:Y:S01]  /*a170*/  @P6 STG.E.U16 desc[UR12][R4.64+0x72], R151 ;  /* 0x0000729704006986 */ /* 0x000fe2000c10150c */
[----:B0-----:R-:W-:-:S05]  /*a180*/  IADD3 R128, P6, R21, R2, RZ ;  /* 0x0000000215807210 */ /* 0x001fca0007fde0ff */
[----:B-1----:R-:W-:Y:S01]  /*a190*/  IMAD.X R129, R13, 0x1, R3, P6 ;  /* 0x000000010d817824 */ /* 0x002fe200030e0603 */
[----:B------:R-:W-:-:S04]  /*a1a0*/  ISETP.GT.AND P6, PT, R10, RZ, PT ;  /* 0x000000ff0a00720c */ /* 0x000fc80003fc4270 */
[----:B------:R-:W-:-:S13]  /*a1b0*/  ISETP.GT.AND P6, PT, R0, 0x40, P6 ;  /* 0x000000400000780c */ /* 0x000fda00037c4270 */
[----:B------:R-:W-:Y:S01]  /*a1c0*/  @P6 STG.E.U16 desc[UR12][R6.64], R88 ;  /* 0x0000005806006986 */ /* 0x000fe2000c10150c */
[----:B------:R-:W-:-:S05]  /*a1d0*/  IADD3 R120, P6, R23, R2, RZ ;  /* 0x0000000217787210 */ /* 0x000fca0007fde0ff */
[----:B------:R-:W-:Y:S01]  /*a1e0*/  IMAD.X R121, R13, 0x1, R3, P6 ;  /* 0x000000010d797824 */ /* 0x000fe200030e0603 */
[----:B------:R-:W-:-:S04]  /*a1f0*/  ISETP.GT.AND P6, PT, R10, 0x1, PT ;  /* 0x000000010a00780c */ /* 0x000fc80003fc4270 */
[----:B------:R-:W-:-:S13]  /*a200*/  ISETP.GT.AND P6, PT, R0, 0x40, P6 ;  /* 0x000000400000780c */ /* 0x000fda00037c4270 */
[----:B------:R0:W-:Y:S01]  /*a210*/  @P6 STG.E.U16 desc[UR12][R18.64], R89 ;  /* 0x0000005912006986 */ /* 0x0001e2000c10150c */
[----:B------:R-:W-:-:S05]  /*a220*/  IADD3 R16, P6, R9, R4, RZ ;  /* 0x0000000409107210 */ /* 0x000fca0007fde0ff */
[----:B------:R-:W-:Y:S01]  /*a230*/  IMAD.X R17, R13, 0x1, R5, P6 ;  /* 0x000000010d117824 */ /* 0x000fe200030e0605 */
[----:B------:R-:W-:-:S04]  /*a240*/  ISETP.GT.AND P6, PT, R10, RZ, PT ;  /* 0x000000ff0a00720c */ /* 0x000fc80003fc4270 */
[----:B------:R-:W-:Y:S02]  /*a250*/  ISETP.GT.AND P6, PT, R0, 0x48, P6 ;  /* 0x000000480000780c */ /* 0x000fe400037c4270 */
[C---:B0-----:R-:W-:Y:S02]  /*a260*/  LOP3.LUT R19, R9.reuse, 0x20, RZ, 0xfc, !PT ;  /* 0x0000002009137812 */ /* 0x041fe400078efcff */
[----:B------:R-:W-:-:S09]  /*a270*/  LOP3.LUT R89, R9, 0x22, RZ, 0xfc, !PT ;  /* 0x0000002209597812 */ /* 0x000fd200078efcff */
        /* <DEDUP_REMOVED lines=8> */
[----:B------:R-:W-:-:S04]  /*a300*/  ISETP.GT.AND P6, PT, R10, 0x8, PT ;  /* 0x000000080a00780c */ /* 0x000fc80003fc4270 */
[----:B------:R-:W-:Y:S02]  /*a310*/  ISETP.GT.AND P6, PT, R0, 0x40, P6 ;  /* 0x000000400000780c */ /* 0x000fe400037c4270 */
[----:B0-----:R-:W-:-:S11]  /*a320*/  LOP3.LUT R91, R9, 0x30, RZ, 0xfc, !PT ;  /* 0x00000030095b7812 */ /* 0x001fd600078efcff */
[----:B------:R0:W-:Y:S01]  /*a330*/  @P6 STG.E.U16 desc[UR12][R128.64], R8 ;  /* 0x0000000880006986 */ /* 0x0001e2000c10150c */
[----:B------:R-:W-:-:S05]  /*a340*/  IADD3 R122, P6, R89, R2, RZ ;  /* 0x00000002597a7210 */ /* 0x000fca0007fde0ff */
[----:B------:R-:W-:Y:S01]  /*a350*/  IMAD.X R123, R13, 0x1, R3, P6 ;  /* 0x000000010d7b7824 */ /* 0x000fe200030e0603 */
[----:B------:R-:W-:-:S04]  /*a360*/  ISETP.GT.AND P6, PT, R10, 0x9, PT ;  /* 0x000000090a00780c */ /* 0x000fc80003fc4270 */
[----:B------:R-:W-:Y:S02]  /*a370*/  ISETP.GT.AND P6, PT, R0, 0x40, P6 ;  /* 0x000000400000780c */ /* 0x000fe400037c4270 */
[----:B0-----:R-:W-:-:S11]  /*a380*/  PRMT R8, R96, 0x7610, R8 ;  /* 0x0000761060087816 */ /* 0x001fd60000000008 */
[----:B------:R0:W-:Y:S01]  /*a390*/  @P6 STG.E.U16 desc[UR12][R120.64], R93 ;  /* 0x0000005d78006986 */ /* 0x0001e2000c10150c */
[----:B------:R-:W-:-:S05]  /*a3a0*/  IADD3 R92, P6, R21, R4, RZ ;  /* 0x00000004155c7210 */ /* 0x000fca0007fde0ff */
[----:B0-----:R-:W-:Y:S01]  /*a3b0*/  IMAD.X R93, R13, 0x1, R5, P6 ;  /* 0x000000010d5d7824 */ /* 0x001fe200030e0605 */
        /* <DEDUP_REMOVED lines=80> */
[----:B------:R-:W-:Y:S02]  /*a8c0*/  ISETP.GT.AND P6, PT, R0, 0x40, P5 ;  /* 0x000000400000780c */ /* 0x000fe40002fc4270 */
[----:B0-----:R-:W-:-:S11]  /*a8d0*/  LOP3.LUT R107, R9, 0x70, RZ, 0xfc, !PT ;  /* 0x00000070096b7812 */ /* 0x001fd600078efcff */
[----:B------:R-:W-:Y:S01]  /*a8e0*/  @P6 STG.E.U16 desc[UR12][R126.64], R8 ;  /* 0x000000087e006986 */ /* 0x000fe2000c10150c */
[----:B------:R-:W-:-:S05]  /*a8f0*/  IADD3 R122, P6, R105, R2, RZ ;  /* 0x00000002697a7210 */ /* 0x000fca0007fde0ff */
[----:B------:R-:W-:Y:S01]  /*a900*/  IMAD.X R123, R13, 0x1, R3, P6 ;  /* 0x000000010d7b7824 */ /* 0x000fe200030e0603 */
[----:B------:R-:W-:-:S13]  /*a910*/  ISETP.GT.AND P6, PT, R0, 0x40, P4 ;  /* 0x000000400000780c */ /* 0x000fda00027c4270 */
[----:B------:R0:W-:Y:S01]  /*a920*/  @P6 STG.E.U16 desc[UR12][R120.64], R109 ;  /* 0x0000006d78006986 */ /* 0x0001e2000c10150c */
[----:B------:R-:W-:-:S05]  /*a930*/  IADD3 R108, P6, R99, R4, RZ ;  /* 0x00000004636c7210 */ /* 0x000fca0007fde0ff */
[----:B0-----:R-:W-:Y:S01]  /*a940*/  IMAD.X R109, R13, 0x1, R5, P6 ;  /* 0x000000010d6d7824 */ /* 0x001fe200030e0605 */
[----:B------:R-:W-:-:S13]  /*a950*/  ISETP.GT.AND P6, PT, R0, 0x48, P5 ;  /* 0x000000480000780c */ /* 0x000fda0002fc4270 */
[----:B------:R0:W-:Y:S01]  /*a960*/  @P6 STG.E.U16 desc[UR12][R108.64], R110 ;  /* 0x0000006e6c006986 */ /* 0x0001e2000c10150c */
[----:B------:R-:W-:-:S05]  /*a970*/  IADD3 R126, P6, R101, R4, RZ ;  /* 0x00000004657e7210 */ /* 0x000fca0007fde0ff */
[----:B------:R-:W-:Y:S01]  /*a980*/  IMAD.X R127, R13, 0x1, R5, P6 ;  /* 0x000000010d7f7824 */ /* 0x000fe200030e0605 */
[----:B------:R-:W-:Y:S02]  /*a990*/  ISETP.GT.AND P6, PT, R0, 0x48, P4 ;  /* 0x000000480000780c */ /* 0x000fe400027c4270 */
[----:B0-----:R-:W-:-:S11]  /*a9a0*/  LOP3.LUT R109, R9, 0x72, RZ, 0xfc, !PT ;  /* 0x00000072096d7812 */ /* 0x001fd600078efcff */
[----:B------:R0:W-:Y:S01]  /*a9b0*/  @P6 STG.E.U16 desc[UR12][R126.64], R111 ;  /* 0x0000006f7e006986 */ /* 0x0001e2000c10150c */
[----:B------:R-:W-:-:S05]  /*a9c0*/  IADD3 R120, P6, R107, R2, RZ ;  /* 0x000000026b787210 */ /* 0x000fca0007fde0ff */
[----:B------:R-:W-:Y:S01]  /*a9d0*/  IMAD.X R121, R13, 0x1, R3, P6 ;  /* 0x000000010d797824 */ /* 0x000fe200030e0603 */
[----:B------:R-:W-:-:S13]  /*a9e0*/  ISETP.GT.AND P6, PT, R0, 0x40, P3 ;  /* 0x000000400000780c */ /* 0x000fda0001fc4270 */
        /* <DEDUP_REMOVED lines=13> */
[----:B-1----:R-:W-:-:S05]  /*aac0*/  IADD3 R112, P6, R107, R4, RZ ;  /* 0x000000046b707210 */ /* 0x002fca0007fde0ff */
[----:B--2---:R-:W-:Y:S01]  /*aad0*/  IMAD.X R113, R13, 0x1, R5, P6 ;  /* 0x000000010d717824 */ /* 0x004fe200030e0605 */
[----:B------:R-:W-:-:S13]  /*aae0*/  ISETP.GT.AND P6, PT, R0, 0x40, P2 ;  /* 0x000000400000780c */ /* 0x000fda00017c4270 */
[----:B------:R-:W-:Y:S01]  /*aaf0*/  @P6 STG.E.U16 desc[UR12][R120.64], R116 ;  /* 0x0000007478006986 */ /* 0x000fe2000c10150c */
[----:B------:R-:W-:-:S05]  /*ab00*/  IADD3 R4, P6, R109, R4, RZ ;  /* 0x000000046d047210 */ /* 0x000fca0007fde0ff */
[----:B------:R-:W-:Y:S01]  /*ab10*/  IMAD.X R5, R13, 0x1, R5, P6 ;  /* 0x000000010d057824 */ /* 0x000fe200030e0605 */
[----:B------:R-:W-:-:S13]  /*ab20*/  ISETP.GT.AND P6, PT, R0, 0x40, P0 ;  /* 0x000000400000780c */ /* 0x000fda00007c4270 */
[----:B------:R-:W-:Y:S01]  /*ab30*/  @P6 STG.E.U16 desc[UR12][R128.64], R117 ;  /* 0x0000007580006986 */ /* 0x000fe2000c10150c */
[----:B---3--:R-:W-:-:S05]  /*ab40*/  IADD3 R2, P6, R6, R9, RZ ;  /* 0x0000000906027210 */ /* 0x008fca0007fde0ff */
[----:B------:R-:W-:Y:S01]  /*ab50*/  IMAD.X R3, R7, 0x1, R13, P6 ;  /* 0x0000000107037824 */ /* 0x000fe200030e060d */
[----:B------:R-:W-:-:S13]  /*ab60*/  ISETP.GT.AND P6, PT, R0, 0x48, P2 ;  /* 0x000000480000780c */ /* 0x000fda00017c4270 */
[----:B------:R1:W-:Y:S01]  /*ab70*/  @P6 STG.E.U16 desc[UR12][R112.64], R118 ;  /* 0x0000007670006986 */ /* 0x0003e2000c10150c */
[----:B0-----:R-:W-:-:S05]  /*ab80*/  IADD3 R110, P6, R15, R6, RZ ;  /* 0x000000060f6e7210 */ /* 0x001fca0007fde0ff */
[----:B------:R-:W-:Y:S01]  /*ab90*/  IMAD.X R111, R7, 0x1, R13, P6 ;  /* 0x00000001076f7824 */ /* 0x000fe200030e060d */
[----:B------:R-:W-:-:S13]  /*aba0*/  ISETP.GT.AND P6, PT, R0, 0x48, P0 ;  /* 0x000000480000780c */ /* 0x000fda00007c4270 */
[----:B------:R0:W-:Y:S01]  /*abb0*/  @P6 STG.E.U16 desc[UR12][R4.64], R119 ;  /* 0x0000007704006986 */ /* 0x0001e2000c10150c */
[----:B------:R-:W-:-:S05]  /*abc0*/  IADD3 R114, P6, R21, R6, RZ ;  /* 0x0000000615727210 */ /* 0x000fca0007fde0ff */
[----:B------:R-:W-:Y:S01]  /*abd0*/  IMAD.X R115, R7, 0x1, R13, P6 ;  /* 0x0000000107737824 */ /* 0x000fe200030e060d */
[----:B------:R-:W-:-:S04]  /*abe0*/  ISETP.GT.AND P6, PT, R10, RZ, PT ;  /* 0x000000ff0a00720c */ /* 0x000fc80003fc4270 */
[----:B------:R-:W-:-:S13]  /*abf0*/  ISETP.GT.AND P6, PT, R0, 0x80, P6 ;  /* 0x000000800000780c */ /* 0x000fda00037c4270 */
[----:B------:R2:W-:Y:S01]  /*ac00*/  @P6 STG.E.U16 desc[UR12][R2.64], R56 ;  /* 0x0000003802006986 */ /* 0x0005e2000c10150c */
[----:B-1----:R-:W-:-:S05]  /*ac10*/  IADD3 R112, P6, R23, R6, RZ ;  /* 0x0000000617707210 */ /* 0x002fca0007fde0ff */
[----:B------:R-:W-:Y:S01]  /*ac20*/  IMAD.X R113, R7, 0x1, R13, P6 ;  /* 0x0000000107717824 */ /* 0x000fe200030e060d */
[----:B------:R-:W-:-:S04]  /*ac30*/  ISETP.GT.AND P6, PT, R10, 0x1, PT ;  /* 0x000000010a00780c */ /* 0x000fc80003fc4270 */
[----:B------:R-:W-:-:S13]  /*ac40*/  ISETP.GT.AND P6, PT, R0, 0x80, P6 ;  /* 0x000000800000780c */ /* 0x000fda00037c4270 */
[----:B------:R1:W-:Y:S01]  /*ac50*/  @P6 STG.E.U16 desc[UR12][R110.64], R57 ;  /* 0x000000396e006986 */ /* 0x0003e2000c10150c */
[----:B0-----:R-:W-:-:S05]  /*ac60*/  IADD3 R4, P6, R16, R9, RZ ;  /* 0x0000000910047210 */ /* 0x001fca0007fde0ff */
[----:B------:R-:W-:Y:S01]  /*ac70*/  IMAD.X R5, R17, 0x1, R13, P6 ;  /* 0x0000000111057824 */ /* 0x000fe200030e060d */
[----:B------:R-:W-:-:S04]  /*ac80*/  ISETP.GT.AND P6, PT, R10, RZ, PT ;  /* 0x000000ff0a00720c */ /* 0x000fc80003fc4270 */
[----:B------:R-:W-:-:S13]  /*ac90*/  ISETP.GT.AND P6, PT, R0, 0x88, P6 ;  /* 0x000000880000780c */ /* 0x000fda00037c4270 */
[----:B------:R-:W-:Y:S01]  /*aca0*/  @P6 STG.E.U16 desc[UR12][R4.64], R58 ;  /* 0x0000003a04006986 */ /* 0x000fe2000c10150c */
[----:B--2---:R-:W-:-:S05]  /*acb0*/  IADD3 R56, P6, R16, R15, RZ ;  /* 0x0000000f10387210 */ /* 0x004fca0007fde0ff */
[----:B-1----:R-:W-:Y:S01]  /*acc0*/  IMAD.X R57, R17, 0x1, R13, P6 ;  /* 0x0000000111397824 */ /* 0x002fe200030e060d */
[----:B------:R-:W-:-:S04]  /*acd0*/  ISETP.GT.AND P6, PT, R10, 0x1, PT ;  /* 0x000000010a00780c */ /* 0x000fc80003fc4270 */
[----:B------:R-:W-:-:S13]  /*ace0*/  ISETP.GT.AND P6, PT, R0, 0x88, P6 ;  /* 0x000000880000780c */ /* 0x000fda00037c4270 */
[----:B------:R0:W-:Y:S01]  /*acf0*/  @P6 STG.E.U16 desc[UR12][R56.64], R59 ;  /* 0x0000003b38006986 */ /* 0x0001e2000c10150c */
        /* <DEDUP_REMOVED lines=10> */
[----:B0-----:R-:W-:-:S05]  /*ada0*/  IADD3 R56, P6, R21, R16, RZ ;  /* 0x0000001015387210 */ /* 0x001fca0007fde0ff */
        /* <DEDUP_REMOVED lines=9> */
[----:B-1----:R-:W-:-:S05]  /*ae40*/  IADD3 R60, P6, R91, R6, RZ ;  /* 0x000000065b3c7210 */ /* 0x002fca0007fde0ff */
[----:B--2---:R-:W-:Y:S01]  /*ae50*/  IMAD.X R61, R7, 0x1, R13, P6 ;  /* 0x00000001073d7824 */ /* 0x004fe200030e060d */
[----:B------:R-:W-:-:S04]  /*ae60*/  ISETP.GT.AND P6, PT, R10, 0x10, PT ;  /* 0x000000100a00780c */ /* 0x000fc80003fc4270 */
[----:B------:R-:W-:-:S13]  /*ae70*/  ISETP.GT.AND P6, PT, R0, 0x80, P6 ;  /* 0x000000800000780c */ /* 0x000fda00037c4270 */
[----:B------:R1:W-:Y:S01]  /*ae80*/  @P6 STG.E.U16 desc[UR12][R110.64], R64 ;  /* 0x000000406e006986 */ /* 0x0003e2000c10150c */
[----:B0-----:R-:W-:-:S05]  /*ae90*/  IADD3 R62, P6, R93, R6, RZ ;  /* 0x000000065d3e7210 */ /* 0x001fca0007fde0ff */
[----:B---3--:R-:W-:Y:S01]  /*aea0*/  IMAD.X R63, R7, 0x1, R13, P6 ;  /* 0x00000001073f7824 */ /* 0x008fe200030e060d */
        /* <DEDUP_REMOVED lines=14> */
[----:B0-----:R-:W-:Y:S01]  /*af90*/  IMAD.X R65, R7, 0x1, R13, P6 ;  /* 0x0000000107417824 */ /* 0x001fe200030e060d */
[----:B------:R-:W-:-:S04]  /*afa0*/  ISETP.GT.AND P6, PT, R10, 0x18, PT ;  /* 0x000000180a00780c */ /* 0x000fc80003fc4270 */
[----:B------:R-:W-:-:S13]  /*afb0*/  ISETP.GT.AND P6, PT, R0, 0x80, P6 ;  /* 0x000000800000780c */ /* 0x000fda00037c4270 */
[----:B------:R0:W-:Y:S01]  /*afc0*/  @P6 STG.E.U16 desc[UR12][R60.64], R68 ;  /* 0x000000443c006986 */ /* 0x0001e2000c10150c */
[----:B--2---:R-:W-:-:S05]  /*afd0*/  IADD3 R66, P6, R97, R6, RZ ;  /* 0x0000000661427210 */ /* 0x004fca0007fde0ff */
        /* <DEDUP_REMOVED lines=19> */
[----:B-1----:R-:W-:-:S05]  /*b110*/  IADD3 R62, P6, R101, R6, RZ ;  /* 0x00000006653e7210 */ /* 0x002fca0007fde0ff */
[----:B------:R-:W-:Y:S01]  /*b120*/  IMAD.X R63, R7, 0x1, R13, P6 ;  /* 0x00000001073f7824 */ /* 0x000fe200030e060d */
[----:B------:R-:W-:-:S04]  /*b130*/  ISETP.GT.AND P6, PT, R10, 0x21, PT ;  /* 0x000000210a00780c */ /* 0x000fc80003fc4270 */
[----:B------:R-:W-:-:S13]  /*b140*/  ISETP.GT.AND P6, PT, R0, 0x80, P6 ;  /* 0x000000800000780c */ /* 0x000fda00037c4270 */
[----:B------:R1:W-:Y:S01]  /*b150*/  @P6 STG.E.U16 desc[UR12][R66.64], R73 ;  /* 0x0000004942006986 */ /* 0x0003e2000c10150c */
[----:B--2---:R-:W-:-:S05]  /*b160*/  IADD3 R56, P6, R95, R16, RZ ;  /* 0x000000105f387210 */ /* 0x004fca0007fde0ff */
[----:B------:R-:W-:Y:S01]  /*b170*/  IMAD.X R57, R17, 0x1, R13, P6 ;  /* 0x0000000111397824 */ /* 0x000fe200030e060d */
[----:B------:R-:W-:-:S04]  /*b180*/  ISETP.GT.AND P6, PT, R10, 0x20, PT ;  /* 0x000000200a00780c */ /* 0x000fc80003fc4270 */
[----:B------:R-:W-:-:S13]  /*b190*/  ISETP.GT.AND P6, PT, R0, 0x88, P6 ;  /* 0x000000880000780c */ /* 0x000fda00037c4270 */
[----:B------:R2:W-:Y:S01]  /*b1a0*/  @P6 STG.E.U16 desc[UR12][R56.64], R74 ;  /* 0x0000004a38006986 */ /* 0x0005e2000c10150c */
[----:B---3--:R-:W-:-:S05]  /*b1b0*/  IADD3 R58, P6, R97, R16, RZ ;  /* 0x00000010613a7210 */ /* 0x008fca0007fde0ff */
[----:B------:R-:W-:Y:S01]  /*b1c0*/  IMAD.X R59, R17, 0x1, R13, P6 ;  /* 0x00000001113b7824 */ /* 0x000fe200030e060d */
[----:B------:R-:W-:-:S04]  /*b1d0*/  ISETP.GT.AND P6, PT, R10, 0x21, PT ;  /* 0x000000210a00780c */ /* 0x000fc80003fc4270 */
[----:B------:R-:W-:-:S13]  /*b1e0*/  ISETP.GT.AND P6, PT, R0, 0x88, P6 ;  /* 0x000000880000780c */ /* 0x000fda00037c4270 */
[----:B------:R3:W-:Y:S01]  /*b1f0*/  @P6 STG.E.U16 desc[UR12][R58.64], R75 ;  /* 0x0000004b3a006986 */ /* 0x0007e2000c10150c */
[----:B0-----:R-:W-:-:S05]  /*b200*/  IADD3 R64, P6, R103, R6, RZ ;  /* 0x0000000667407210 */ /* 0x001fca0007fde0ff */
[----:B------:R-:W-:Y:S01]  /*b210*/  IMAD.X R65, R7, 0x1, R13, P6 ;  /* 0x0000000107417824 */ /* 0x000fe200030e060d */
[----:B------:R-:W-:-:S13]  /*b220*/  ISETP.GT.AND P6, PT, R0, 0x80, P5 ;  /* 0x000000800000780c */ /* 0x000fda0002fc4270 */
[----:B------:R0:W-:Y:S01]  /*b230*/  @P6 STG.E.U16 desc[UR12][R60.64], R76 ;  /* 0x0000004c3c006986 */ /* 0x0001e2000c10150c */
[----:B-1----:R-:W-:-:S05]  /*b240*/  IADD3 R66, P6, R105, R6, RZ ;  /* 0x0000000669427210 */ /* 0x002fca0007fde0ff */
[----:B------:R-:W-:Y:S01]  /*b250*/  IMAD.X R67, R7, 0x1, R13, P6 ;  /* 0x0000000107437824 */ /* 0x000fe200030e060d */
[----:B------:R-:W-:-:S13]  /*b260*/  ISETP.GT.AND P6, PT, R0, 0x80, P4 ;  /* 0x000000800000780c */ /* 0x000fda00027c4270 */
[----:B------:R1:W-:Y:S01]  /*b270*/  @P6 STG.E.U16 desc[UR12][R62.64], R77 ;  /* 0x0000004d3e006986 */ /* 0x0003e2000c10150c */
[----:B--2---:R-:W-:-:S05]  /*b280*/  IADD3 R56, P6, R99, R16, RZ ;  /* 0x0000001063387210 */ /* 0x004fca0007fde0ff */
[----:B------:R-:W-:Y:S01]  /*b290*/  IMAD.X R57, R17, 0x1, R13, P6 ;  /* 0x0000000111397824 */ /* 0x000fe200030e060d */
[----:B------:R-:W-:-:S13]  /*b2a0*/  ISETP.GT.AND P6, PT, R0, 0x88, P5 ;  /* 0x000000880000780c */ /* 0x000fda0002fc4270 */
[----:B------:R2:W-:Y:S01]  /*b2b0*/  @P6 STG.E.U16 desc[UR12][R56.64], R78 ;  /* 0x0000004e38006986 */ /* 0x0005e2000c10150c */
[----:B---3--:R-:W-:-:S05]  /*b2c0*/  IADD3 R58, P6, R101, R16, RZ ;  /* 0x00000010653a7210 */ /* 0x008fca0007fde0ff */
[----:B------:R-:W-:Y:S01]  /*b2d0*/  IMAD.X R59, R17, 0x1, R13, P6 ;  /* 0x00000001113b7824 */ /* 0x000fe200030e060d */
[----:B------:R-:W-:-:S13]  /*b2e0*/  ISETP.GT.AND P6, PT, R0, 0x88, P4 ;  /* 0x000000880000780c */ /* 0x000fda00027c4270 */
[----:B------:R3:W-:Y:S01]  /*b2f0*/  @P6 STG.E.U16 desc[UR12][R58.64], R79 ;  /* 0x0000004f3a006986 */ /* 0x0007e2000c10150c */
[----:B0-----:R-:W-:-:S05]  /*b300*/  IADD3 R60, P6, R107, R6, RZ ;  /* 0x000000066b3c7210 */ /* 0x001fca0007fde0ff */
[----:B------:R-:W-:Y:S01]  /*b310*/  IMAD.X R61, R7, 0x1, R13, P6 ;  /* 0x00000001073d7824 */ /* 0x000fe200030e060d */
[----:B------:R-:W-:-:S13]  /*b320*/  ISETP.GT.AND P6, PT, R0, 0x80, P3 ;  /* 0x000000800000780c */ /* 0x000fda0001fc4270 */
[----:B------:R-:W-:Y:S01]  /*b330*/  @P6 STG.E.U16 desc[UR12][R64.64], R80 ;  /* 0x0000005040006986 */ /* 0x000fe2000c10150c */
[----:B-1----:R-:W-:-:S05]  /*b340*/  IADD3 R62, P6, R109, R6, RZ ;  /* 0x000000066d3e7210 */ /* 0x002fca0007fde0ff */
[----:B------:R-:W-:Y:S01]  /*b350*/  IMAD.X R63, R7, 0x1, R13, P6 ;  /* 0x00000001073f7824 */ /* 0x000fe200030e060d */
[----:B------:R-:W-:-:S13]  /*b360*/  ISETP.GT.AND P6, PT, R0, 0x80, P1 ;  /* 0x000000800000780c */ /* 0x000fda0000fc4270 */
[----:B------:R-:W-:Y:S01]  /*b370*/  @P6 STG.E.U16 desc[UR12][R66.64], R81 ;  /* 0x0000005142006986 */ /* 0x000fe2000c10150c */
[----:B------:R-:W-:-:S05]  /*b380*/  IADD3 R6, P6, R103, R16, RZ ;  /* 0x0000001067067210 */ /* 0x000fca0007fde0ff */
        /* <DEDUP_REMOVED lines=15> */
[----:B------:R-:W-:-:S05]  /*b480*/  IADD3 R16, P6, R2, R9, RZ ;  /* 0x0000000902107210 */ /* 0x000fca0007fde0ff */
        /* <DEDUP_REMOVED lines=9> */
[----:B------:R-:W-:-:S04]  /*b520*/  ISETP.GT.AND P6, PT, R10, RZ, PT ;  /* 0x000000ff0a00720c */ /* 0x000fc80003fc4270 */
[----:B------:R-:W-:-:S13]  /*b530*/  ISETP.GT.AND P6, PT, R0, 0xc0, P6 ;  /* 0x000000c00000780c */ /* 0x000fda00037c4270 */
[----:B------:R2:W-:Y:S01]  /*b540*/  @P6 STG.E.U16 desc[UR12][R16.64], R24 ;  /* 0x0000001810006986 */ /* 0x0005e2000c10150c */
[----:B0-----:R-:W-:-:S05]  /*b550*/  IADD3 R58, P6, R2, R23, RZ ;  /* 0x00000017023a7210 */ /* 0x001fca0007fde0ff */
[----:B------:R-:W-:Y:S01]  /*b560*/  IMAD.X R59, R3, 0x1, R13, P6 ;  /* 0x00000001033b7824 */ /* 0x000fe200030e060d */
[----:B------:R-:W-:-:S04]  /*b570*/  ISETP.GT.AND P6, PT, R10, 0x1, PT ;  /* 0x000000010a00780c */ /* 0x000fc80003fc4270 */
[----:B------:R-:W-:-:S13]  /*b580*/  ISETP.GT.AND P6, PT, R0, 0xc0, P6 ;  /* 0x000000c00000780c */ /* 0x000fda00037c4270 */
[----:B------:R-:W-:Y:S01]  /*b590*/  @P6 STG.E.U16 desc[UR12][R56.64], R25 ;  /* 0x0000001938006986 */ /* 0x000fe2000c10150c */
[----:B-1----:R-:W-:-:S05]  /*b5a0*/  IADD3 R6, P6, R4, R9, RZ ;  /* 0x0000000904067210 */ /* 0x002fca0007fde0ff */
[----:B------:R-:W-:Y:S01]  /*b5b0*/  IMAD.X R7, R5, 0x1, R13, P6 ;  /* 0x0000000105077824 */ /* 0x000fe200030e060d */
[----:B------:R-:W-:-:S04]  /*b5c0*/  ISETP.GT.AND P6, PT, R10, RZ, PT ;  /* 0x000000ff0a00720c */ /* 0x000fc80003fc4270 */
        /* <DEDUP_REMOVED lines=11> */
[----:B------:R-:W-:Y:S01]  /*b680*/  @P6 STG.E.U16 desc[UR12][R60.64], R28 ;  /* 0x0000001c3c006986 */ /* 0x000fe2000c10150c */
[----:B--2---:R-:W-:-:S05]  /*b690*/  IADD3 R16, P6, R2, R89, RZ ;  /* 0x0000005902107210 */ /* 0x004fca0007fde0ff */
[----:B------:R-:W-:Y:S01]  /*b6a0*/  IMAD.X R17, R3, 0x1, R13, P6 ;  /* 0x0000000103117824 */ /* 0x000fe200030e060d */
[----:B------:R-:W-:-:S04]  /*b6b0*/  ISETP.GT.AND P6, PT, R10, 0x9, PT ;  /* 0x000000090a00780c */ /* 0x000fc80003fc4270 */
[----:B------:R-:W-:-:S13]  /*b6c0*/  ISETP.GT.AND P6, PT, R0, 0xc0, P6 ;  /* 0x000000c00000780c */ /* 0x000fda00037c4270 */
[----:B------:R-:W-:Y:S01]  /*b6d0*/  @P6 STG.E.U16 desc[UR12][R58.64], R29 ;  /* 0x0000001d3a006986 */ /* 0x000fe2000c10150c */
        /* <DEDUP_REMOVED lines=34> */
[----:B------:R-:W-:Y:S01]  /*b900*/  @P6 STG.E.U16 desc[UR12][R20.64], R36 ;  /* 0x0000002414006986 */ /* 0x000fe2000c10150c */
[----:B---3--:R-:W-:-:S05]  /*b910*/  IADD3 R16, P6, R2, R97, RZ ;  /* 0x0000006102107210 */ /* 0x008fca0007fde0ff */
        /* <DEDUP_REMOVED lines=23> */
[----:B------:R-:W-:Y:S01]  /*ba90*/  @P6 STG.E.U16 desc[UR12][R16.64], R41 ;  /* 0x0000002910006986 */ /* 0x000fe2000c10150c */
[----:B------:R-:W-:-:S04]  /*baa0*/  ISETP.GT.AND P6, PT, R10, 0x20, PT ;  /* 0x000000200a00780c */ /* 0x000fc80003fc4270 */
[----:B------:R-:W-:-:S13]  /*bab0*/  ISETP.GT.AND P6, PT, R0, 0xc8, P6 ;  /* 0x000000c80000780c */ /* 0x000fda00037c4270 */
[----:B------:R-:W-:Y:S01]  /*bac0*/  @P6 STG.E.U16 desc[UR12][R18.64], R42 ;  /* 0x0000002a12006986 */ /* 0x000fe2000c10150c */
[----:B------:R-:W-:-:S04]  /*bad0*/  ISETP.GT.AND P6, PT, R10, 0x21, PT ;  /* 0x000000210a00780c */ /* 0x000fc80003fc4270 */
[----:B------:R-:W-:-:S13]  /*bae0*/  ISETP.GT.AND P6, PT, R0, 0xc8, P6 ;  /* 0x000000c80000780c */ /* 0x000fda00037c4270 */
[----:B------:R0:W-:Y:S01]  /*baf0*/  @P6 STG.E.U16 desc[UR12][R6.64], R43 ;  /* 0x0000002b06006986 */ /* 0x0001e2000c10150c */
[----:B-1----:R-:W-:-:S05]  /*bb00*/  IADD3 R8, P6, R2, R99, RZ ;  /* 0x0000006302087210 */ /* 0x002fca0007fde0ff */
[----:B------:R-:W-:Y:S01]  /*bb10*/  IMAD.X R9, R3, 0x1, R13, P6 ;  /* 0x0000000103097824 */ /* 0x000fe200030e060d */
[C---:B------:R-:W-:Y:S02]  /*bb20*/  ISETP.GT.AND P6, PT, R0.reuse, 0xc0, P5 ;  /* 0x000000c00000780c */ /* 0x040fe40002fc4270 */
[----:B------:R-:W-:-:S11]  /*bb30*/  ISETP.GT.AND P5, PT, R0, 0xc8, P5 ;  /* 0x000000c80000780c */ /* 0x000fd60002fa4270 */
[----:B------:R1:W-:Y:S01]  /*bb40*/  @P6 STG.E.U16 desc[UR12][R8.64], R44 ;  /* 0x0000002c08006986 */ /* 0x0003e2000c10150c */
[----:B--2---:R-:W-:-:S05]  /*bb50*/  IADD3 R14, P6, R2, R101, RZ ;  /* 0x00000065020e7210 */ /* 0x004fca0007fde0ff */
[----:B------:R-:W-:Y:S01]  /*bb60*/  IMAD.X R15, R3, 0x1, R13, P6 ;  /* 0x00000001030f7824 */ /* 0x000fe200030e060d */
[C---:B------:R-:W-:Y:S02]  /*bb70*/  ISETP.GT.AND P6, PT, R0.reuse, 0xc0, P4 ;  /* 0x000000c00000780c */ /* 0x040fe400027c4270 */
[----:B------:R-:W-:-:S11]  /*bb80*/  ISETP.GT.AND P4, PT, R0, 0xc8, P4 ;  /* 0x000000c80000780c */ /* 0x000fd60002784270 */
[----:B------:R2:W-:Y:S01]  /*bb90*/  @P6 STG.E.U16 desc[UR12][R14.64], R45 ;  /* 0x0000002d0e006986 */ /* 0x0005e2000c10150c */
[----:B0-----:R-:W-:-:S05]  /*bba0*/  IADD3 R6, P6, R4, R99, RZ ;  /* 0x0000006304067210 */ /* 0x001fca0007fde0ff */
[----:B------:R-:W-:Y:S01]  /*bbb0*/  IMAD.X R7, R5, 0x1, R13, P6 ;  /* 0x0000000105077824 */ /* 0x000fe200030e060d */
[----:B-1----:R-:W-:-:S04]  /*bbc0*/  IADD3 R8, P6, R4, R101, RZ ;  /* 0x0000006504087210 */ /* 0x002fc80007fde0ff */
[----:B------:R0:W-:Y:S01]  /*bbd0*/  @P5 STG.E.U16 desc[UR12][R6.64], R46 ;  /* 0x0000002e06005986 */ /* 0x0001e2000c10150c */
[----:B------:R-:W-:Y:S01]  /*bbe0*/  ISETP.GT.AND P5, PT, R0, 0xc0, P3 ;  /* 0x000000c00000780c */ /* 0x000fe20001fa4270 */
[--C-:B------:R-:W-:Y:S01]  /*bbf0*/  IMAD.X R9, R5, 0x1, R13.reuse, P6 ;  /* 0x0000000105097824 */ /* 0x100fe200030e060d */
[----:B--2---:R-:W-:Y:S02]  /*bc00*/  IADD3 R14, P6, R2, R103, RZ ;  /* 0x00000067020e7210 */ /* 0x004fe40007fde0ff */
[C---:B------:R-:W-:Y:S02]  /*bc10*/  ISETP.GT.AND P3, PT, R0.reuse, 0xc8, P3 ;  /* 0x000000c80000780c */ /* 0x040fe40001f64270 */
[----:B------:R1:W-:Y:S01]  /*bc20*/  @P4 STG.E.U16 desc[UR12][R8.64], R47 ;  /* 0x0000002f08004986 */ /* 0x0003e2000c10150c */
[C---:B------:R-:W-:Y:S01]  /*bc30*/  ISETP.GT.AND P4, PT, R0.reuse, 0xc0, P1 ;  /* 0x000000c00000780c */ /* 0x040fe20000f84270 */
[----:B------:R-:W-:Y:S01]  /*bc40*/  IMAD.X R15, R3, 0x1, R13, P6 ;  /* 0x00000001030f7824 */ /* 0x000fe200030e060d */
[----:B------:R-:W-:-:S02]  /*bc50*/  ISETP.GT.AND P1, PT, R0, 0xc8, P1 ;  /* 0x000000c80000780c */ /* 0x000fc40000f24270 */
[-C--:B0-----:R-:W-:Y:S02]  /*bc60*/  IADD3 R6, P6, R2, R105.reuse, RZ ;  /* 0x0000006902067210 */ /* 0x081fe40007fde0ff */
[----:B------:R0:W-:Y:S03]  /*bc70*/  @P5 STG.E.U16 desc[UR12][R14.64], R48 ;  /* 0x000000300e005986 */ /* 0x0001e6000c10150c */
[--C-:B------:R-:W-:Y:S01]  /*bc80*/  IMAD.X R7, R3, 0x1, R13.reuse, P6 ;  /* 0x0000000103077824 */ /* 0x100fe200030e060d */
[C---:B------:R-:W-:Y:S02]  /*bc90*/  IADD3 R10, P6, R4.reuse, R105, RZ ;  /* 0x00000069040a7210 */ /* 0x040fe40007fde0ff */
[----:B-1----:R-:W-:Y:S02]  /*bca0*/  IADD3 R8, P5, R4, R103, RZ ;  /* 0x0000006704087210 */ /* 0x002fe40007fbe0ff */
[----:B------:R1:W-:Y:S01]  /*bcb0*/  @P4 STG.E.U16 desc[UR12][R6.64], R49 ;  /* 0x0000003106004986 */ /* 0x0003e2000c10150c */
[C-C-:B------:R-:W-:Y:S01]  /*bcc0*/  IMAD.X R11, R5.reuse, 0x1, R13.reuse, P6 ;  /* 0x00000001050b7824 */ /* 0x140fe200030e060d */
[C---:B------:R-:W-:Y:S01]  /*bcd0*/  ISETP.GT.AND P4, PT, R0.reuse, 0xc0, P2 ;  /* 0x000000c00000780c */ /* 0x040fe20001784270 */
[----:B------:R-:W-:Y:S01]  /*bce0*/  IMAD.X R9, R5, 0x1, R13, P5 ;  /* 0x0000000105097824 */ /* 0x000fe200028e060d */
[----:B------:R-:W-:-:S02]  /*bcf0*/  ISETP.GT.AND P5, PT, R0, 0xc0, P0 ;  /* 0x000000c00000780c */ /* 0x000fc400007a4270 */
[C---:B------:R-:W-:Y:S02]  /*bd00*/  ISETP.GT.AND P2, PT, R0.reuse, 0xc8, P2 ;  /* 0x000000c80000780c */ /* 0x040fe40001744270 */
[----:B------:R2:W-:Y:S01]  /*bd10*/  @P3 STG.E.U16 desc[UR12][R8.64], R50 ;  /* 0x0000003208003986 */ /* 0x0005e2000c10150c */
[----:B------:R-:W-:Y:S02]  /*bd20*/  ISETP.GT.AND P0, PT, R0, 0xc8, P0 ;  /* 0x000000c80000780c */ /* 0x000fe40000704270 */
[-C--:B0-----:R-:W-:Y:S01]  /*bd30*/  IADD3 R14, P3, R4, R107.reuse, RZ ;  /* 0x0000006b040e7210 */ /* 0x081fe20007f7e0ff */
[----:B------:R2:W-:Y:S01]  /*bd40*/  @P1 STG.E.U16 desc[UR12][R10.64], R51 ;  /* 0x000000330a001986 */ /* 0x0005e2000c10150c */
[C---:B-1----:R-:W-:Y:S02]  /*bd50*/  IADD3 R6, P6, R2.reuse, R107, RZ ;  /* 0x0000006b02067210 */ /* 0x042fe40007fde0ff */
[----:B------:R-:W-:Y:S01]  /*bd60*/  IADD3 R2, P1, R2, R109, RZ ;  /* 0x0000006d02027210 */ /* 0x000fe20007f3e0ff */
[----:B------:R-:W-:-:S02]  /*bd70*/  IMAD.X R15, R5, 0x1, R13, P3 ;  /* 0x00000001050f7824 */ /* 0x000fc400018e060d */
[C-C-:B------:R-:W-:Y:S01]  /*bd80*/  IMAD.X R7, R3.reuse, 0x1, R13.reuse, P6 ;  /* 0x0000000103077824 */ /* 0x140fe200030e060d */
[----:B------:R-:W-:Y:S01]  /*bd90*/  IADD3 R12, P6, R4, R109, RZ ;  /* 0x0000006d040c7210 */ /* 0x000fe20007fde0ff */
[----:B------:R-:W-:-:S03]  /*bda0*/  IMAD.X R3, R3, 0x1, R13, P1 ;  /* 0x0000000103037824 */ /* 0x000fc600008e060d */
[----:B------:R2:W-:Y:S04]  /*bdb0*/  @P4 STG.E.U16 desc[UR12][R6.64], R52 ;  /* 0x0000003406004986 */ /* 0x0005e8000c10150c */
[----:B------:R2:W-:Y:S04]  /*bdc0*/  @P5 STG.E.U16 desc[UR12][R2.64], R53 ;  /* 0x0000003502005986 */ /* 0x0005e8000c10150c */
[----:B------:R2:W-:Y:S01]  /*bdd0*/  @P2 STG.E.U16 desc[UR12][R14.64], R54 ;  /* 0x000000360e002986 */ /* 0x0005e2000c10150c */
[----:B------:R-:W-:Y:S05]  /*bde0*/  @!P0 EXIT ;  /* 0x000000000000894d */ /* 0x000fea0003800000 */
[----:B------:R-:W-:Y:S01]  /*bdf0*/  F2FP.BF16.F32.PACK_AB R55, RZ, R55 ;  /* 0x00000037ff37723e */ /* 0x000fe200000010ff */
[----:B------:R-:W-:-:S05]  /*be00*/  IMAD.X R13, R5, 0x1, R13, P6 ;  /* 0x00000001050d7824 */ /* 0x000fca00030e060d */
[----:B------:R-:W-:Y:S01]  /*be10*/  STG.E.U16 desc[UR12][R12.64], R55 ;  /* 0x000000370c007986 */ /* 0x000fe2000c10150c */
[----:B------:R-:W-:Y:S05]  /*be20*/  EXIT ;  /* 0x000000000000794d */ /* 0x000fea0003800000 */
.L_x_14:
[----:B------:R-:W-:-:S13]  /*be30*/  ISETP.NE.AND P0, PT, R7, RZ, PT ;  /* 0x000000ff0700720c */ /* 0x000fda0003f05270 */
[----:B------:R-:W-:Y:S05]  /*be40*/  @P0 EXIT ;  /* 0x000000000000094d */ /* 0x000fea0003800000 */
[----:B------:R-:W-:-:S13]  /*be50*/  ELECT P0, URZ, PT ;  /* 0x00000000003f782f */ /* 0x000fda0003800000 */
[----:B------:R-:W-:Y:S05]  /*be60*/  @!P0 BRA `(.L_x_249) ;  /* 0x0000000800108947 */ /* 0x000fea0003800000 */
[----:B------:R-:W-:-:S13]  /*be70*/  ISETP.GE.AND P0, PT, R5, 0x1, PT ;  /* 0x000000010500780c */ /* 0x000fda0003f06270 */
[----:B------:R-:W-:Y:S05]  /*be80*/  @!P0 BRA `(.L_x_249) ;  /* 0x0000000800088947 */ /* 0x000fea0003800000 */
[----:B------:R-:W1:Y:S01]  /*be90*/  S2R R2, SR_CgaCtaId ;  /* 0x0000000000027919 */ /* 0x000e620000008800 */
[----:B------:R-:W-:Y:S01]  /*bea0*/  LOP3.LUT P0, RZ, R13, 0x1f, RZ, 0xc0, !PT ;  /* 0x0000001f0dff7812 */ /* 0x000fe2000780c0ff */
[----:B------:R-:W-:Y:S01]  /*beb0*/  IMAD.SHL.U32 R22, R12, 0x100, RZ ;  /* 0x000001000c167824 */ /* 0x000fe200078e00ff */
[----:B------:R-:W-:Y:S01]  /*bec0*/  ULDC UR4, c[0x0][0x384] ;  /* 0x0000e10000047ab9 */ /* 0x000fe20000000800 */
[C---:B------:R-:W-:Y:S01]  /*bed0*/  ISETP.NE.AND P1, PT, R0.reuse, RZ, PT ;  /* 0x000000ff0000720c */ /* 0x040fe20003f25270 */
[----:B------:R-:W-:Y:S01]  /*bee0*/  ULDC UR5, c[0x0][0x388] ;  /* 0x0000e20000057ab9 */ /* 0x000fe20000000800 */
[----:B------:R-:W-:Y:S01]  /*bef0*/  ISETP.NE.OR P0, PT, R0, RZ, !P0 ;  /* 0x000000ff0000720c */ /* 0x000fe20004705670 */
[----:B------:R-:W-:Y:S01]  /*bf00*/  IMAD.HI.U32 R3, R22, UR4, RZ ;  /* 0x0000000416037c27 */ /* 0x000fe2000f8e00ff */
[----:B------:R-:W-:Y:S02]  /*bf10*/  LOP3.LUT R23, R4, 0x2, RZ, 0xfc, !PT ;  /* 0x0000000204177812 */ /* 0x000fe400078efcff */
[----:B0-----:R-:W-:-:S02]  /*bf20*/  CS2R R8, SRZ ;  /* 0x0000000000087805 */ /* 0x001fc4000001ff00 */
[----:B--2--5:R-:W-:Y:S01]  /*bf30*/  CS2R R10, SRZ ;  /* 0x00000000000a7805 */ /* 0x024fe2000001ff00 */
[----:B------:R-:W-:Y:S01]  /*bf40*/  IMAD.SHL.U32 R21, R16, 0x40, RZ ;  /* 0x0000004010157824 */ /* 0x000fe200078e00ff */
[----:B------:R-:W-:Y:S01]  /*bf50*/  SHF.R.U32.HI R3, RZ, UR5, R3 ;  /* 0x00000005ff037c19 */ /* 0x000fe20008011603 */
[----:B------:R-:W-:Y:S02]  /*bf60*/  VIADD R24, R5, 0x1 ;  /* 0x0000000105187836 */ /* 0x000fe40000000000 */
[----:B------:R-:W-:Y:S02]  /*bf70*/  IMAD.MOV.U32 R6, RZ, RZ, 0x1 ;  /* 0x00000001ff067424 */ /* 0x000fe400078e00ff */
[----:B------:R-:W-:Y:S02]  /*bf80*/  IMAD.MOV.U32 R7, RZ, RZ, RZ ;  /* 0x000000ffff077224 */ /* 0x000fe400078e00ff */
[C---:B-1----:R-:W-:Y:S02]  /*bf90*/  IMAD.SHL.U32 R0, R2.reuse, 0x400, RZ ;  /* 0x0000040002007824 */ /* 0x042fe400078e00ff */
[----:B------:R-:W-:-:S03]  /*bfa0*/  IMAD.SHL.U32 R2, R2, 0x10, RZ ;  /* 0x0000001002027824 */ /* 0x000fc600078e00ff */
[----:B------:R-:W-:-:S07]  /*bfb0*/  LOP3.LUT R0, R0, 0x400, RZ, 0xc0, !PT ;  /* 0x0000040000007812 */ /* 0x000fce00078ec0ff */
.L_x_253:
[----:B------:R-:W4:Y:S01]  /*bfc0*/  S2R R13, SR_CgaCtaId ;  /* 0x00000000000d7919 */ /* 0x000f220000008800 */
[----:B------:R-:W-:-:S04]  /*bfd0*/  MOV R12, 0x400 ;  /* 0x00000400000c7802 */ /* 0x000fc80000000f00 */
[----:B----4-:R-:W-:Y:S02]  /*bfe0*/  LEA R14, R13, R12, 0x18 ;  /* 0x0000000c0d0e7211 */ /* 0x010fe400078ec0ff */
[----:B------:R-:W-:-:S03]  /*bff0*/  SHF.L.U32 R12, R6, 0x1f, RZ ;  /* 0x0000001f060c7819 */ /* 0x000fc600000006ff */
[----:B------:R-:W-:-:S07]  /*c000*/  IMAD R13, R7, 0x8, R14 ;  /* 0x00000008070d7824 */ /* 0x000fce00078e020e */
.L_x_250:
[----:B0-----:R0:W1:Y:S02]  /*c010*/  SYNCS.PHASECHK.TRANS64.TRYWAIT P2, [R13+URZ+0x37058], R12 ;  /* 0x0370580c0d0075a7 */ /* 0x001064000804017f */
[----:B-1----:R-:W-:Y:S05]  /*c020*/  @!P2 NANOSLEEP.SYNCS 0x989680 ;  /* 0x009896800000a95d */ /* 0x002fea0003900000 */
[----:B------:R-:W1:Y:S02]  /*c030*/  @!P2 SYNCS.PHASECHK.TRANS64 P2, [R13+URZ+0x37058], R12 ;  /* 0x0370580c0d00a5a7 */ /* 0x000e64000804007f */
[----:B-1----:R-:W-:Y:S05]  /*c040*/  @!P2 BRA `(.L_x_250) ;  /* 0xfffffffc00f0a947 */ /* 0x002fea000383ffff */
[----:B0-----:R-:W0:Y:S02]  /*c050*/  @!P1 LDC R12, c[0x0][0x580] ;  /* 0x00016000ff0c9b82 */ /* 0x001e240000000800 */
[----:B0-----:R0:W-:Y:S02]  /*c060*/  @!P1 SYNCS.ARRIVE.TRANS64 RZ, [R13+URZ+0x37000], R12 ;  /* 0x0370000c0dff99a7 */ /* 0x0011e4000800003f */
[----:B0-----:R-:W-:-:S04]  /*c070*/  PRMT R12, R23, 0x9910, RZ ;  /* 0x00009910170c7816 */ /* 0x001fc800000000ff */
[----:B------:R-:W-:-:S13]  /*c080*/  ISETP.NE.AND P2, PT, R12, 0x2, PT ;  /* 0x000000020c00780c */ /* 0x000fda0003f45270 */
[----:B------:R-:W-:Y:S05]  /*c090*/  @P2 BRA `(.L_x_251) ;  /* 0x0000000000042947 */ /* 0x000fea0003800000 */
[----:B------:R-:W-:Y:S01]  /*c0a0*/  BPT.TRAP 0x1 ;  /* 0x000000040000795c */ /* 0x000fe20000300000 */
.L_x_251:
[----:B------:R-:W-:Y:S05]  /*c0b0*/  @P0 BRA `(.L_x_252) ;  /* 0x0000000000040947 */ /* 0x000fea0003800000 */
[----:B------:R-:W-:Y:S01]  /*c0c0*/  BPT.TRAP 0x1 ;  /* 0x000000040000795c */ /* 0x000fe20000300000 */
.L_x_252:
[----:B---3--:R-:W0:Y:S01]  /*c0d0*/  LDC R15, c[0x0][0x380] ;  /* 0x0000e000ff0f7b82 */ /* 0x008e220000000800 */
[----:B------:R-:W-:Y:S01]  /*c0e0*/  R2UR UR4, R3 ;  /* 0x00000000030472ca */ /* 0x000fe200000e0000 */
[----:B------:R-:W-:Y:S01]  /*c0f0*/  ULDC UR24, c[0x0][0x38c] ;  /* 0x0000e30000187ab9 */ /* 0x000fe20000000800 */
[----:B------:R-:W-:Y:S01]  /*c100*/  R2UR UR13, R22 ;  /* 0x00000000160d72ca */ /* 0x000fe200000e0000 */
[----:B------:R-:W-:Y:S01]  /*c110*/  UISETP.NE.AND UP0, UPT, UR24, 0x1, UPT ;  /* 0x000000011800788c */ /* 0x000fe2000bf05270 */
[----:B------:R-:W-:Y:S01]  /*c120*/  R2UR UR17, R13 ;  /* 0x000000000d1172ca */ /* 0x000fe200000e0000 */
[----:B------:R-:W-:Y:S01]  /*c130*/  ULDC UR12, c[0x0][0x3ec] ;  /* 0x0000fb00000c7ab9 */ /* 0x000fe20000000800 */
[----:B------:R-:W-:Y:S01]  /*c140*/  R2UR UR10, R14 ;  /* 0x000000000e0a72ca */ /* 0x000fe200000e0000 */
[----:B------:R-:W1:Y:S01]  /*c150*/  LDC.64 R16, c[0x0][0x3f8] ;  /* 0x0000fe00ff107b82 */ /* 0x000e620000000a00 */
[----:B------:R-:W-:Y:S01]  /*c160*/  R2UR UR16, R7 ;  /* 0x00000000071072ca */ /* 0x000fe200000e0000 */
[----:B------:R-:W-:Y:S01]  /*c170*/  VIADD R24, R24, 0xffffffff ;  /* 0xffffffff18187836 */ /* 0x000fe20000000000 */
[----:B------:R-:W-:Y:S01]  /*c180*/  R2UR UR18, R10 ;  /* 0x000000000a1272ca */ /* 0x000fe200000e0000 */
[----:B------:R-:W-:Y:S01]  /*c190*/  ULDC.64 UR28, c[0x0][0x198] ;  /* 0x00006600001c7ab9 */ /* 0x000fe20000000a00 */
[----:B------:R-:W-:Y:S01]  /*c1a0*/  R2UR UR31, R2 ;  /* 0x00000000021f72ca */ /* 0x000fe200000e0000 */
[----:B------:R-:W-:Y:S01]  /*c1b0*/  ULDC.64 UR20, c[0x0][0x3f0] ;  /* 0x0000fc0000147ab9 */ /* 0x000fe20000000a00 */
[----:B------:R-:W-:Y:S01]  /*c1c0*/  @UP0 ULDC.64 UR8, c[0x0][0x390] ;  /* 0x0000e40000080ab9 */ /* 0x000fe20000000a00 */
[----:B------:R-:W1:Y:S01]  /*c1d0*/  LDC.64 R18, c[0x0][0x3d0] ;  /* 0x0000f400ff127b82 */ /* 0x000e620000000a00 */
[----:B------:R-:W-:Y:S01]  /*c1e0*/  ISETP.GT.AND P6, PT, R24, 0x1, PT ;  /* 0x000000011800780c */ /* 0x000fe20003fc4270 */
[----:B------:R-:W-:Y:S01]  /*c1f0*/  UIADD3 UR17, UR17, 0x37000, URZ ;  /* 0x0003700011117890 */ /* 0x000fe2000fffe03f */
[----:B------:R-:W-:Y:S01]  /*c200*/  UMOV UR33, 0x30000 ;  /* 0x0003000000217882 */ /* 0x000fe20000000000 */
[----:B------:R-:W-:-:S02]  /*c210*/  UMOV UR26, 0x0 ;  /* 0x00000000001a7882 */ /* 0x000fc40000000000 */
[----:B------:R-:W-:Y:S01]  /*c220*/  ULEA UR16, UR16, UR10, 0xe ;  /* 0x0000000a10107291 */ /* 0x000fe2000f8e703f */
[----:B0-----:R-:W-:Y:S01]  /*c230*/  ISETP.NE.AND P2, PT, R15, 0x1, PT ;  /* 0x000000010f00780c */ /* 0x001fe20003f45270 */
[----:B------:R-:W0:Y:S01]  /*c240*/  LDC R20, c[0x0][0x400] ;  /* 0x00010000ff147b82 */ /* 0x000e220000000800 */
[----:B------:R-:W-:Y:S01]  /*c250*/  USHF.L.U32 UR18, UR18, 0x5, URZ ;  /* 0x0000000512127899 */ /* 0x000fe2000800063f */
[----:B------:R-:W-:-:S10]  /*c260*/  UMOV UR27, 0x10000000 ;  /* 0x10000000001b7882 */ /* 0x000fd40000000000 */
[----:B------:R-:W-:Y:S01]  /*c270*/  @P2 IMAD.U32 R12, RZ, RZ, UR4 ;  /* 0x00000004ff0c2e24 */ /* 0x000fe2000f8e00ff */
[----:B------:R-:W-:Y:S01]  /*c280*/  ULDC.64 UR4, c[0x0][0x3c8] ;  /* 0x0000f20000047ab9 */ /* 0x000fe20000000a00 */
[----:B-1----:R-:W-:-:S03]  /*c290*/  IMAD R13, R9, R18, R17 ;  /* 0x00000012090d7224 */ /* 0x002fc600078e0211 */
[----:B------:R-:W-:Y:S01]  /*c2a0*/  @P2 R2UR UR13, R12 ;  /* 0x000000000c0d22ca */ /* 0x000fe200000e0000 */
[C---:B------:R-:W-:Y:S02]  /*c2b0*/  IMAD R12, R7.reuse, 0x800, R0 ;  /* 0x00000800070c7824 */ /* 0x040fe400078e0200 */
[----:B------:R-:W-:Y:S02]  /*c2c0*/  VIADD R7, R7, 0x1 ;  /* 0x0000000107077836 */ /* 0x000fe40000000000 */
[----:B------:R-:W-:Y:S02]  /*c2d0*/  IMAD R12, R12, 0x2, R14 ;  /* 0x000000020c0c7824 */ /* 0x000fe400078e020e */
[----:B------:R-:W-:Y:S01]  /*c2e0*/  VIADD R14, R10, 0x1 ;  /* 0x000000010a0e7836 */ /* 0x000fe20000000000 */
[----:B------:R-:W-:Y:S01]  /*c2f0*/  ISETP.NE.AND P5, PT, R7, 0xb, PT ;  /* 0x0000000b0700780c */ /* 0x000fe20003fa5270 */
[----:B0-----:R-:W-:Y:S01]  /*c300*/  IMAD R10, R8, R19, R20 ;  /* 0x00000013080a7224 */ /* 0x001fe200078e0214 */
[----:B------:R-:W-:Y:S01]  /*c310*/  R2UR UR23, R12 ;  /* 0x000000000c1772ca */ /* 0x000fe200000e0000 */
[----:B------:R-:W-:Y:S01]  /*c320*/  IMAD R12, R11, UR5, R16 ;  /* 0x000000050b0c7c24 */ /* 0x000fe2000f8e0210 */
[----:B------:R-:W-:Y:S01]  /*c330*/  ISETP.NE.AND P2, PT, R14, UR15, PT ;  /* 0x0000000f0e007c0c */ /* 0x000fe2000bf45270 */
[----:B------:R-:W0:Y:S01]  /*c340*/  LDC.64 R16, c[0x0][0x3e0] ;  /* 0x0000f800ff107b82 */ /* 0x000e220000000a00 */
[----:B------:R-:W-:Y:S01]  /*c350*/  UIMAD.WIDE.U32 UR6, UR13, UR8, URZ ;  /* 0x000000080d0672a5 */ /* 0x000fe2000f8e003f */
[----:B------:R-:W-:Y:S01]  /*c360*/  IMAD.U32 R13, R13, 0x20, R12 ;  /* 0x000000200d0d7824 */ /* 0x000fe200078e000c */
[----:B------:R-:W-:Y:S01]  /*c370*/  UIADD3 UR6, -UR13, URZ, URZ ;  /* 0x0000003f0d067290 */ /* 0x000fe2000fffe13f */
[----:B------:R-:W-:Y:S01]  /*c380*/  VIADD R12, R9, 0x1 ;  /* 0x00000001090c7836 */ /* 0x000fe20000000000 */
[----:B------:R-:W-:Y:S01]  /*c390*/  UMOV UR14, UR13 ;  /* 0x0000000d000e7c82 */ /* 0x000fe20008000000 */
[----:B------:R-:W-:Y:S01]  /*c3a0*/  ULDC UR5, c[0x0][0x398] ;  /* 0x0000e60000057ab9 */ /* 0x000fe20000000800 */
[----:B------:R-:W-:Y:S01]  /*c3b0*/  @UP0 USHF.R.U32.HI UR14, URZ, UR9, UR7 ;  /* 0x000000093f0e0299 */ /* 0x000fe20008011607 */
[----:B------:R-:W-:Y:S01]  /*c3c0*/  IMAD.U32 R10, R10, 0x400, R13 ;  /* 0x000004000a0a7824 */ /* 0x000fe200078e000d */
[----:B------:R-:W-:Y:S01]  /*c3d0*/  UISETP.NE.AND UP0, UPT, UR5, 0x1, UPT ;  /* 0x000000010500788c */ /* 0x000fe2000bf05270 */
[----:B------:R-:W-:Y:S01]  /*c3e0*/  IMAD R15, R15, UR6, R22 ;  /* 0x000000060f0f7c24 */ /* 0x000fe2000f8e0216 */
[----:B------:R-:W-:Y:S01]  /*c3f0*/  UIADD3 UR25, -UR14, URZ, URZ ;  /* 0x0000003f0e197290 */ /* 0x000fe2000fffe13f */
[----:B------:R-:W-:Y:S01]  /*c400*/  VIADD R13, R8, 0x1 ;  /* 0x00000001080d7836 */ /* 0x000fe20000000000 */
[----:B------:R-:W-:Y:S01]  /*c410*/  R2UR UR30, R10 ;  /* 0x000000000a1e72ca */ /* 0x000fe200000e0000 */
[----:B------:R-:W-:Y:S01]  /*c420*/  UMOV UR22, UR14 ;  /* 0x0000000e00167c82 */ /* 0x000fe20008000000 */
[----:B------:R-:W-:Y:S01]  /*c430*/  R2UR UR19, R15 ;  /* 0x000000000f1372ca */ /* 0x000fe200000e0000 */
[----:B------:R-:W-:Y:S01]  /*c440*/  VIADD R15, R11, 0x1 ;  /* 0x000000010b0f7836 */ /* 0x000fe20000000000 */
[----:B------:R-:W-:Y:S01]  /*c450*/  ULDC.64 UR8, c[0x0][0x3c0] ;  /* 0x0000f00000087ab9 */ /* 0x000fe20000000a00 */
[----:B------:R-:W-:Y:S01]  /*c460*/  @P2 IMAD.MOV R15, RZ, RZ, R11 ;  /* 0x000000ffff0f2224 */ /* 0x000fe200078e020b */
[----:B------:R-:W-:Y:S01]  /*c470*/  UIADD3 UR6, UP1, UR28, 0xf0, URZ ;  /* 0x000000f01c067890 */ /* 0x000fe2000ff3e03f */
[----:B------:R-:W-:Y:S01]  /*c480*/  SEL R10, R14, RZ, P2 ;  /* 0x000000ff0e0a7207 */ /* 0x000fe20001000000 */
[----:B------:R-:W-:Y:S01]  /*c490*/  @UP0 ULDC UR10, c[0x0][0x39c] ;  /* 0x0000e700000a0ab9 */ /* 0x000fe20000000800 */
[----:B------:R-:W-:Y:S01]  /*c4a0*/  @UP0 ULDC UR32, c[0x0][0x3a0] ;  /* 0x0000e80000200ab9 */ /* 0x000fe20000000800 */
[----:B------:R-:W-:Y:S01]  /*c4b0*/  UIMAD.WIDE.U32 UR10, UR14, UR10, URZ ;  /* 0x0000000a0e0a72a5 */ /* 0x000fe2000f8e003f */
[----:B0-----:R-:W-:Y:S01]  /*c4c0*/  ISETP.NE.AND P3, PT, R15, R16, PT ;  /* 0x000000100f00720c */ /* 0x001fe20003f65270 */
[----:B------:R-:W-:Y:S01]  /*c4d0*/  UIADD3 UR28, UP2, UR28, 0x270, URZ ;  /* 0x000002701c1c7890 */ /* 0x000fe2000ff5e03f */
[----:B------:R-:W-:Y:S01]  /*c4e0*/  SEL R7, R7, RZ, P5 ;  /* 0x000000ff07077207 */ /* 0x000fe20002800000 */
[----:B------:R-:W-:-:S02]  /*c4f0*/  @UP0 USHF.R.U32.HI UR22, URZ, UR32, UR11 ;  /* 0x000000203f160299 */ /* 0x000fc4000801160b */
[----:B------:R-:W-:Y:S01]  /*c500*/  UIMAD UR19, UR19, UR8, UR12 ;  /* 0x00000008131372a4 */ /* 0x000fe2000f8e020c */
[----:B------:R-:W-:Y:S01]  /*c510*/  R2UR UR12, R11 ;  /* 0x000000000b0c72ca */ /* 0x000fe200000e0000 */
[----:B------:R-:W-:Y:S01]  /*c520*/  UIADD3 UR10, -UR22, URZ, URZ ;  /* 0x0000003f160a7290 */ /* 0x000fe2000fffe13f */
[----:B------:R-:W-:Y:S01]  /*c530*/  SEL R11, R15, RZ, P3 ;  /* 0x000000ff0f0b7207 */ /* 0x000fe20001800000 */
[----:B------:R-:W-:Y:S01]  /*c540*/  UIMAD UR8, UR24, UR25, UR13 ;  /* 0x00000019180872a4 */ /* 0x000fe2000f8e020d */
[----:B------:R-:W-:Y:S01]  /*c550*/  R2UR UR13, R9 ;  /* 0x00000000090d72ca */ /* 0x000fe200000e0000 */
[----:B------:R-:W-:Y:S01]  /*c560*/  UIMAD UR5, UR5, UR10, UR14 ;  /* 0x0000000a050572a4 */ /* 0x000fe2000f8e020e */
[----:B------:R-:W-:Y:S01]  /*c570*/  R2UR UR14, R8 ;  /* 0x00000000080e72ca */ /* 0x000fe200000e0000 */
[----:B------:R-:W-:Y:S01]  /*c580*/  @P3 IMAD.MOV R12, RZ, RZ, R9 ;  /* 0x000000ffff0c3224 */ /* 0x000fe200078e0209 */
[----:B------:R-:W-:Y:S01]  /*c590*/  R2UR UR10, R21 ;  /* 0x00000000150a72ca */ /* 0x000fe200000e0000 */
[----:B------:R-:W-:Y:S01]  /*c5a0*/  UIMAD UR21, UR5, UR4, UR21 ;  /* 0x00000004051572a4 */ /* 0x000fe2000f8e0215 */
[----:B------:R-:W-:Y:S01]  /*c5b0*/  SEL R9, RZ, 0x1, P5 ;  /* 0x00000001ff097807 */ /* 0x000fe20002800000 */
[----:B------:R-:W-:Y:S01]  /*c5c0*/  UIADD3.X UR7, URZ, UR29, URZ, UP1, !UPT ;  /* 0x0000001d3f077290 */ /* 0x000fe20008ffe43f */
[----:B------:R-:W-:Y:S01]  /*c5d0*/  ISETP.NE.AND P4, PT, R12, R17, PT ;  /* 0x000000110c00720c */ /* 0x000fe20003f85270 */
[----:B------:R-:W-:Y:S01]  /*c5e0*/  UIMAD UR20, UR8, UR9, UR20 ;  /* 0x00000009081472a4 */ /* 0x000fe2000f8e0214 */
[----:B------:R-:W-:Y:S01]  /*c5f0*/  LOP3.LUT R6, R6, R9, RZ, 0x3c, !PT ;  /* 0x0000000906067212 */ /* 0x000fe200078e3cff */
[----:B------:R-:W-:Y:S01]  /*c600*/  UPRMT UR4, UR30, 0x5410, URZ ;  /* 0x000054101e047896 */ /* 0x000fe2000800003f */
[----:B------:R-:W-:Y:S01]  /*c610*/  SEL R9, R12, RZ, P4 ;  /* 0x000000ff0c097207 */ /* 0x000fe20002000000 */
[----:B------:R-:W-:-:S02]  /*c620*/  ULOP3.LUT UR11, UR18, 0x10, UR31, 0xf8, !UPT ;  /* 0x00000010120b7892 */ /* 0x000fc4000f8ef81f */
[----:B------:R-:W-:Y:S02]  /*c630*/  UIADD3 UR8, UR23, 0x2c000, URZ ;  /* 0x0002c00017087890 */ /* 0x000fe4000fffe03f */
[----:B------:R-:W-:Y:S01]  /*c640*/  UIADD3.X UR29, URZ, UR29, URZ, UP2, !UPT ;  /* 0x0000001d3f1d7290 */ /* 0x000fe200097fe43f */
[----:B------:R-:W-:Y:S02]  /*c650*/  UMOV UR9, UR17 ;  /* 0x0000001100097c82 */ /* 0x000fe40008000000 */
[----:B------:R1:W-:Y:S01]  /*c660*/  UTMALDG.5D.IM2COL [UR16], [UR6], UR4 ;  /* 0x00000010060073b4 */ /* 0x0003e20008060004 */
[----:B------:R-:W-:-:S04]  /*c670*/  @P4 IMAD.MOV R13, RZ, RZ, R8 ;  /* 0x000000ffff0d4224 */ /* 0x000fc800078e0208 */
[----:B------:R-:W-:Y:S01]  /*c680*/  IMAD.MOV.U32 R8, RZ, RZ, R13 ;  /* 0x000000ffff087224 */ /* 0x000fe200078e000d */
[----:B------:R1:W-:Y:S02]  /*c690*/  UTMALDG.5D.MULTICAST [UR8], [UR28], UR33, desc[UR26] ;  /* 0x00001a081c0073b4 */ /* 0x0003e40008021821 */
[----:B-1----:R-:W-:Y:S05]  /*c6a0*/  @P6 BRA `(.L_x_253) ;  /* 0xfffffff800446947 */ /* 0x002fea000383ffff */
.L_x_249:
[----:B------:R-:W-:Y:S01]  /*c6b0*/  ISETP.GE.U32.AND P2, PT, R5, 0xb, PT ;  /* 0x0000000b0500780c */ /* 0x000fe20003f46070 */
[----:B------:R-:W-:Y:S05]  /*c6c0*/  WARPSYNC.ALL ;  /* 0x0000000000007948 */ /* 0x000fea0003800000 */
[----:B------:R-:W-:-:S07]  /*c6d0*/  ELECT P1, URZ, PT ;  /* 0x00000000003f782f */ /* 0x000fce0003820000 */
[----:B------:R-:W-:-:S05]  /*c6e0*/  @P2 IMAD.WIDE.U32 R2, R5, -0x45d1745d, RZ ;  /* 0xba2e8ba305022825 */ /* 0x000fca00078e00ff */
[----:B------:R-:W-:-:S04]  /*c6f0*/  @P2 SHF.R.U32.HI R0, RZ, 0x3, R3 ;  /* 0x00000003ff002819 */ /* 0x000fc80000011603 */
[----:B------:R-:W-:-:S04]  /*c700*/  @P2 LOP3.LUT R0, R0, 0x1, RZ, 0xc0, !PT ;  /* 0x0000000100002812 */ /* 0x000fc800078ec0ff */
[----:B------:R-:W-:Y:S01]  /*c710*/  @P2 ISETP.NE.U32.AND P0, PT, R0, 0x1, PT ;  /* 0x000000010000280c */ /* 0x000fe20003f05070 */
[----:B------:R-:W-:-:S12]  /*c720*/  @!P1 EXIT ;  /* 0x000000000000994d */ /* 0x000fd80003800000 */
[----:B------:R-:W-:Y:S01]  /*c730*/  LOP3.LUT R4, R4, 0x2, RZ, 0xfc, !PT ;  /* 0x0000000204047812 */ /* 0x000fe200078efcff */
[----:B------:R-:W-:Y:S01]  /*c740*/  IMAD.MOV.U32 R0, RZ, RZ, 0x1 ;  /* 0x00000001ff007424 */ /* 0x000fe200078e00ff */
[----:B------:R-:W-:Y:S02]  /*c750*/  @P2 ISETP.NE.U32.AND.EX P0, PT, RZ, RZ, PT, P0 ;  /* 0x000000ffff00220c */ /* 0x000fe40003f05100 */
[----:B------:R-:W-:Y:S02]  /*c760*/  ISETP.NE.AND P1, PT, R4, 0x3, PT ;  /* 0x000000030400780c */ /* 0x000fe40003f25270 */
[----:B------:R-:W-:-:S11]  /*c770*/  @P2 SEL R0, RZ, 0x1, !P0 ;  /* 0x00000001ff002807 */ /* 0x000fd60004000000 */
[----:B------:R-:W-:Y:S05]  /*c780*/  @!P1 BRA `(.L_x_254) ;  /* 0x0000000000049947 */ /* 0x000fea0003800000 */
[----:B------:R-:W-:Y:S01]  /*c790*/  BPT.TRAP 0x1 ;  /* 0x000000040000795c */ /* 0x000fe20000300000 */
.L_x_254:
[----:B------:R-:W1:Y:S01]  /*c7a0*/  S2R R7, SR_CgaCtaId ;  /* 0x0000000000077919 */ /* 0x000e620000008800 */
[----:B------:R-:W-:Y:S01]  /*c7b0*/  IMAD.WIDE.U32 R2, R5, -0x45d1745d, RZ ;  /* 0xba2e8ba305027825 */ /* 0x000fe200078e00ff */
[----:B------:R-:W-:-:S04]  /*c7c0*/  MOV R4, 0x400 ;  /* 0x0000040000047802 */ /* 0x000fc80000000f00 */
[----:B------:R-:W-:-:S05]  /*c7d0*/  SHF.R.U32.HI R2, RZ, 0x3, R3 ;  /* 0x00000003ff027819 */ /* 0x000fca0000011603 */
[----:B------:R-:W-:Y:S01]  /*c7e0*/  IMAD R5, R2, -0xb, R5 ;  /* 0xfffffff502057824 */ /* 0x000fe200078e0205 */
[----:B-1----:R-:W-:-:S05]  /*c7f0*/  LEA R4, R7, R4, 0x18 ;  /* 0x0000000407047211 */ /* 0x002fca00078ec0ff */
[----:B------:R-:W-:Y:S01]  /*c800*/  VIADD R2, R4, 0x37058 ;  /* 0x0003705804027836 */ /* 0x000fe20000000000 */
[----:B------:R-:W-:-:S03]  /*c810*/  SHF.L.U32 R4, R0, 0x1f, RZ ;  /* 0x0000001f00047819 */ /* 0x000fc600000006ff */
[----:B------:R-:W-:-:S07]  /*c820*/  IMAD R3, R5, 0x8, R2 ;  /* 0x0000000805037824 */ /* 0x000fce00078e0202 */
.L_x_255:
[----:B-1----:R1:W0:Y:S02]  /*c830*/  SYNCS.PHASECHK.TRANS64.TRYWAIT P0, [R3+URZ], R4 ;  /* 0x00000004030075a7 */ /* 0x002224000800017f */
[----:B0-----:R-:W-:Y:S05]  /*c840*/  @!P0 NANOSLEEP.SYNCS 0x989680 ;  /* 0x009896800000895d */ /* 0x001fea0003900000 */
[----:B------:R-:W0:Y:S02]  /*c850*/  @!P0 SYNCS.PHASECHK.TRANS64 P0, [R3+URZ], R4 ;  /* 0x00000004030085a7 */ /* 0x000e24000800007f */
[----:B0-----:R-:W-:Y:S05]  /*c860*/  @!P0 BRA `(.L_x_255) ;  /* 0xfffffffc00f08947 */ /* 0x001fea000383ffff */
[----:B------:R-:W-:-:S05]  /*c870*/  VIADD R5, R5, 0x1 ;  /* 0x0000000105057836 */ /* 0x000fca0000000000 */
[----:B------:R-:W-:-:S04]  /*c880*/  ISETP.NE.AND P0, PT, R5, 0xb, PT ;  /* 0x0000000b0500780c */ /* 0x000fc80003f05270 */
[----:B-1----:R-:W-:Y:S02]  /*c890*/  SEL R3, RZ, 0x1, P0 ;  /* 0x00000001ff037807 */ /* 0x002fe40000000000 */
[----:B------:R-:W-:Y:S02]  /*c8a0*/  SEL R5, R5, RZ, P0 ;  /* 0x000000ff05057207 */ /* 0x000fe40000000000 */
[----:B------:R-:W-:-:S03]  /*c8b0*/  LOP3.LUT R7, R0, R3, RZ, 0x3c, !PT ;  /* 0x0000000300077212 */ /* 0x000fc600078e3cff */
[----:B------:R-:W-:Y:S01]  /*c8c0*/  IMAD R0, R5, 0x8, R2 ;  /* 0x0000000805007824 */ /* 0x000fe200078e0202 */
[----:B------:R-:W-:-:S07]  /*c8d0*/  SHF.L.U32 R3, R7, 0x1f, RZ ;  /* 0x0000001f07037819 */ /* 0x000fce00000006ff */
.L_x_256:
[----:B0-----:R0:W1:Y:S02]  /*c8e0*/  SYNCS.PHASECHK.TRANS64.TRYWAIT P0, [R0+URZ], R3 ;  /* 0x00000003000075a7 */ /* 0x001064000800017f */
[----:B-1----:R-:W-:Y:S05]  /*c8f0*/  @!P0 NANOSLEEP.SYNCS 0x989680 ;  /* 0x009896800000895d */ /* 0x002fea0003900000 */
[----:B------:R-:W1:Y:S02]  /*c900*/  @!P0 SYNCS.PHASECHK.TRANS64 P0, [R0+URZ], R3 ;  /* 0x00000003000085a7 */ /* 0x000e64000800007f */
[----:B-1----:R-:W-:Y:S05]  /*c910*/  @!P0 BRA `(.L_x_256) ;  /* 0xfffffffc00f08947 */ /* 0x002fea000383ffff */
[----:B------:R-:W-:-:S05]  /*c920*/  VIADD R5, R5, 0x1 ;  /* 0x0000000105057836 */ /* 0x000fca0000000000 */
[----:B------:R-:W-:-:S04]  /*c930*/  ISETP.NE.AND P0, PT, R5, 0xb, PT ;  /* 0x0000000b0500780c */ /* 0x000fc80003f05270 */
[----:B0-----:R-:W-:Y:S02]  /*c940*/  SEL R0, RZ, 0x1, P0 ;  /* 0x00000001ff007807 */ /* 0x001fe40000000000 */
[----:B------:R-:W-:Y:S02]  /*c950*/  SEL R5, R5, RZ, P0 ;  /* 0x000000ff05057207 */ /* 0x000fe40000000000 */
[----:B------:R-:W-:-:S03]  /*c960*/  LOP3.LUT R7, R7, R0, RZ, 0x3c, !PT ;  /* 0x0000000007077212 */ /* 0x000fc600078e3cff */
[----:B------:R-:W-:Y:S01]  /*c970*/  IMAD R0, R5, 0x8, R2 ;  /* 0x0000000805007824 */ /* 0x000fe200078e0202 */
[----:B------:R-:W-:-:S07]  /*c980*/  SHF.L.U32 R3, R7, 0x1f, RZ ;  /* 0x0000001f07037819 */ /* 0x000fce00000006ff */
.L_x_257:
        /* <DEDUP_REMOVED lines=11> */
.L_x_258:
        /* <DEDUP_REMOVED lines=11> */
.L_x_259:
        /* <DEDUP_REMOVED lines=11> */
.L_x_260:
        /* <DEDUP_REMOVED lines=11> */
.L_x_261:
        /* <DEDUP_REMOVED lines=11> */
.L_x_262:
        /* <DEDUP_REMOVED lines=11> */
.L_x_263:
        /* <DEDUP_REMOVED lines=11> */
.L_x_264:
        /* <DEDUP_REMOVED lines=11> */
.L_x_265:
[----:B0-----:R0:W1:Y:S02]  /*cf10*/  SYNCS.PHASECHK.TRANS64.TRYWAIT P0, [R5+URZ], R0 ;  /* 0x00000000050075a7 */ /* 0x001064000800017f */
[----:B-1----:R-:W-:Y:S05]  /*cf20*/  @!P0 NANOSLEEP.SYNCS 0x989680 ;  /* 0x009896800000895d */ /* 0x002fea0003900000 */
[----:B------:R-:W1:Y:S02]  /*cf30*/  @!P0 SYNCS.PHASECHK.TRANS64 P0, [R5+URZ], R0 ;  /* 0x00000000050085a7 */ /* 0x000e64000800007f */
[----:B-1----:R-:W-:Y:S05]  /*cf40*/  @P0 EXIT ;  /* 0x000000000000094d */ /* 0x002fea0003800000 */
[----:B------:R-:W-:Y:S05]  /*cf50*/  BRA `(.L_x_265) ;  /* 0xfffffffc00ec7947 */ /* 0x000fea000383ffff */
.L_x_266:
[----:B------:R-:W-:-:S00]  /*cf60*/  BRA `(.L_x_266) ;  /* 0xfffffffc00fc7947 */ /* 0x000fc0000383ffff */
[----:B------:R-:W-:-:S00]  /*cf70*/  NOP ;  /* 0x0000000000007918 */ /* 0x000fc00000000000 */
        /* <DEDUP_REMOVED lines=8> */
.L_x_267:


//--------------------- .nv.shared._ZN7cutlass13device_kernelINS_4conv6kernel13ConvUniversalINS1_16ConvProblemShapeILNS1_8OperatorE1ELi3EEENS1_10collective14CollectiveConvINS1_46MainloopSm90TmaGmmaWarpSpecializedImplicitGemmILS5_1ELi11ELi3EN4cute5tupleIJNSA_1CILi2EEENSC_ILi1EEESE_EEENS1_36KernelImplicitTmaWarpSpecializedSm90ELi1EEENSB_IJNSC_ILi256EEENSC_ILi64EEENSB_IJNSC_ILi32EEEEEEEEENS_10bfloat16_tESN_NSA_8TiledMMAINSA_8MMA_AtomIJNSA_4SM904GMMA27MMA_64x64x16_F32BF16BF16_SSILNSR_5MajorE0ELST_1ELNSR_7ScaleInE1ELSU_1EEEEEENSA_6LayoutINSB_IJSE_SE_SE_EEENSB_IJNSC_ILi0EEESZ_SZ_EEEEENSB_IJNSA_10UnderscoreES12_S12_EEEEENS7_6detail26Sm90ImplicitGemmTileTraitsINSA_20SM90_TMA_LOAD_IM2COLENSA_14ComposedLayoutINSA_7SwizzleILi2ELi4ELi3EEENSA_18smem_ptr_flag_bitsILi16EEENSX_INSB_IJNSB_IJNSC_ILi8EEESK_EEENSB_IJSK_SE_EEENSB_IJSE_NSC_ILi11EEEEEEEEENSB_IJNSB_IJSK_SI_EEENSB_IJSE_SZ_EEENSB_IJSZ_NSC_ILi8192EEEEEEEEEEEEEvEENS16_INSA_23SM90_TMA_LOAD_MULTICASTENS18_INS19_ILi3ELi4ELi3EEES1C_NSX_INSB_IJNSB_IJSJ_SE_EEENSB_IJS1D_NSC_ILi4EEEEEES1H_EEENSB_IJS1K_NSB_IJSJ_NSC_ILi512EEEEEENSB_IJSZ_NSC_ILi2048EEEEEEEEEEEEEvEEEENS_8epilogue10collective6detail29Sm90TmaWarpSpecializedAdapterINS27_15DefaultEpilogueISN_NSB_IJNSB_IJllllEEESE_SZ_EEES2C_NS26_6thread17LinearCombinationISN_Li1EffLNS2D_9ScaleType4KindE0ELNS_15FloatRoundStyleE2ESN_EENS_4gemm15EpilogueDefaultEEEEEvvEEEEvNT_6ParamsE --------------------------
	.section	.nv.shared._ZN7cutlass13device_kernelINS_4conv6kernel13ConvUniversalINS1_16ConvProblemShapeILNS1_8OperatorE1ELi3EEENS1_10collective14CollectiveConvINS1_46MainloopSm90TmaGmmaWarpSpecializedImplicitGemmILS5_1ELi11ELi3EN4cute5tupleIJNSA_1CILi2EEENSC_ILi1EEESE_EEENS1_36KernelImplicitTmaWarpSpecializedSm90ELi1EEENSB_IJNSC_ILi256EEENSC_ILi64EEENSB_IJNSC_ILi32EEEEEEEEENS_10bfloat16_tESN_NSA_8TiledMMAINSA_8MMA_AtomIJNSA_4SM904GMMA27MMA_64x64x16_F32BF16BF16_SSILNSR_5MajorE0ELST_1ELNSR_7ScaleInE1ELSU_1EEEEEENSA_6LayoutINSB_IJSE_SE_SE_EEENSB_IJNSC_ILi0EEESZ_SZ_EEEEENSB_IJNSA_10UnderscoreES12_S12_EEEEENS7_6detail26Sm90ImplicitGemmTileTraitsINSA_20SM90_TMA_LOAD_IM2COLENSA_14ComposedLayoutINSA_7SwizzleILi2ELi4ELi3EEENSA_18smem_ptr_flag_bitsILi16EEENSX_INSB_IJNSB_IJNSC_ILi8EEESK_EEENSB_IJSK_SE_EEENSB_IJSE_NSC_ILi11EEEEEEEEENSB_IJNSB_IJSK_SI_EEENSB_IJSE_SZ_EEENSB_IJSZ_NSC_ILi8192EEEEEEEEEEEEEvEENS16_INSA_23SM90_TMA_LOAD_MULTICASTENS18_INS19_ILi3ELi4ELi3EEES1C_NSX_INSB_IJNSB_IJSJ_SE_EEENSB_IJS1D_NSC_ILi4EEEEEES1H_EEENSB_IJS1K_NSB_IJSJ_NSC_ILi512EEEEEENSB_IJSZ_NSC_ILi2048EEEEEEEEEEEEEvEEEENS_8epilogue10collective6detail29Sm90TmaWarpSpecializedAdapterINS27_15DefaultEpilogueISN_NSB_IJNSB_IJllllEEESE_SZ_EEES2C_NS26_6thread17LinearCombinationISN_Li1EffLNS2D_9ScaleType4KindE0ELNS_15FloatRoundStyleE2ESN_EENS_4gemm15EpilogueDefaultEEEEEvvEEEEvNT_6ParamsE,"aw",@nobits
	.sectionflags	@""
	.align	16
	.zero		1024


//--------------------- .nv.shared.reserved.0     --------------------------
	.section	.nv.shared.reserved.0,"aw",@nobits
	.weak		__nv_reservedSMEM_offset_0_alias
	.size		__nv_reservedSMEM_offset_0_alias, 0, 0
	.other		__nv_reservedSMEM_offset_0_alias,@"STO_CUDA_RESERVED_SHARED STV_DEFAULT"
__nv_reservedSMEM_offset_0_alias:
	.zero		0


//--------------------- .nv.global                --------------------------
	.section	.nv.global,"aw",@nobits
.nv.global:
	.type		_ZN39_INTERNAL_5f53c910_4_k_cu_395b361e_28284cute1_E,@object
	.size		_ZN39_INTERNAL_5f53c910_4_k_cu_395b361e_28284cute1_E,(_ZN39_INTERNAL_5f53c910_4_k_cu_395b361e_28284cuda3std3__45__cpo6cbeginE - _ZN39_INTERNAL_5f53c910_4_k_cu_395b361e_28284cute1_E)
_ZN39_INTERNAL_5f53c910_4_k_cu_395b361e_28284cute1_E:
	.zero		1
	.type		_ZN39_INTERNAL_5f53c910_4_k_cu_395b361e_28284cuda3std3__45__cpo6cbeginE,@object
	.size		_ZN39_INTERNAL_5f53c910_4_k_cu_395b361e_28284cuda3std3__45__cpo6cbeginE,(_ZN39_INTERNAL_5f53c910_4_k_cu_395b361e_28284cuda3std3__48in_placeE - _ZN39_INTERNAL_5f53c910_4_k_cu_395b361e_28284cuda3std3__45__cpo6cbeginE)
_ZN39_INTERNAL_5f53c910_4_k_cu_395b361e_28284cuda3std3__45__cpo6cbeginE:
	.zero		1
	.type		_ZN39_INTERNAL_5f53c910_4_k_cu_395b361e_28284cuda3std3__48in_placeE,@object
	.size		_ZN39_INTERNAL_5f53c910_4_k_cu_395b361e_28284cuda3std3__48in_placeE,(_ZN39_INTERNAL_5f53c910_4_k_cu_395b361e_28284cuda3std6ranges3__45__cpo9iter_moveE - _ZN39_INTERNAL_5f53c910_4_k_cu_395b361e_28284cuda3std3__48in_placeE)
_ZN39_INTERNAL_5f53c910_4_k_cu_395b361e_28284cuda3std3__48in_placeE:
	.zero		1
	.type		_ZN39_INTERNAL_5f53c910_4_k_cu_395b361e_28284cuda3std6ranges3__45__cpo9iter_moveE,@object
	.size		_ZN39_INTERNAL_5f53c910_4_k_cu_395b361e_28284cuda3std6ranges3__45__cpo9iter_moveE,(_ZN39_INTERNAL_5f53c910_4_k_cu_395b361e_28284cuda3std3__45__cpo5beginE - _ZN39_INTERNAL_5f53c910_4_k_cu_395b361e_28284cuda3std6ranges3__45__cpo9iter_moveE)
_ZN39_INTERNAL_5f53c910_4_k_cu_395b361e_28284cuda3std6ranges3__45__cpo9iter_moveE:
	.zero		1
	.type		_ZN39_INTERNAL_5f53c910_4_k_cu_395b361e_28284cuda3std3__45__cpo5beginE,@object
	.size		_ZN39_INTERNAL_5f53c910_4_k_cu_395b361e_28284cuda3std3__45__cpo5beginE,(_ZN39_INTERNAL_5f53c910_4_k_cu_395b361e_28284cuda3std3__441_GLOBAL__N__5f53c910_4_k_cu_395b361e_28286ignoreE - _ZN39_INTERNAL_5f53c910_4_k_cu_395b361e_28284cuda3std3__45__cpo5beginE)
_ZN39_INTERNAL_5f53c910_4_k_cu_395b361e_28284cuda3std3__45__cpo5beginE:
	.zero		1
	.type		_ZN39_INTERNAL_5f53c910_4_k_cu_395b361e_28284cuda3std3__441_GLOBAL__N__5f53c910_4_k_cu_395b361e_28286ignoreE,@object
	.size		_ZN39_INTERNAL_5f53c910_4_k_cu_395b361e_28284cuda3std3__441_GLOBAL__N__5f53c910_4_k_cu_395b361e_28286ignoreE,(_ZN39_INTERNAL_5f53c910_4_k_cu_395b361e_28284cute7productE - _ZN39_INTERNAL_5f53c910_4_k_cu_395b361e_28284cuda3std3__441_GLOBAL__N__5f53c910_4_k_cu_395b361e_28286ignoreE)
_ZN39_INTERNAL_5f53c910_4_k_cu_395b361e_28284cuda3std3__441_GLOBAL__N__5f53c910_4_k_cu_395b361e_28286ignoreE:
	.zero		1
	.type		_ZN39_INTERNAL_5f53c910_4_k_cu_395b361e_28284cute7productE,@object
	.size		_ZN39_INTERNAL_5f53c910_4_k_cu_395b361e_28284cute7productE,(_ZN39_INTERNAL_5f53c910_4_k_cu_395b361e_28284cuda3std3__45__cpo3endE - _ZN39_INTERNAL_5f53c910_4_k_cu_395b361e_28284cute7productE)
_ZN39_INTERNAL_5f53c910_4_k_cu_395b361e_28284cute7productE:
	.zero		1
	.type		_ZN39_INTERNAL_5f53c910_4_k_cu_395b361e_28284cuda3std3__45__cpo3endE,@object
	.size		_ZN39_INTERNAL_5f53c910_4_k_cu_395b361e_28284cuda3std3__45__cpo3endE,(_ZN39_INTERNAL_5f53c910_4_k_cu_395b361e_28284cuda3std3__419piecewise_constructE - _ZN39_INTERNAL_5f53c910_4_k_cu_395b361e_28284cuda3std3__45__cpo3endE)
_ZN39_INTERNAL_5f53c910_4_k_cu_395b361e_28284cuda3std3__45__cpo3endE:
	.zero		1
	.type		_ZN39_INTERNAL_5f53c910_4_k_cu_395b361e_28284cuda3std3__419piecewise_constructE,@object
	.size		_ZN39_INTERNAL_5f53c910_4_k_cu_395b361e_28284cuda3std3__419piecewise_constructE,(_ZN39_INTERNAL_5f53c910_4_k_cu_395b361e_28284cuda3std3__45__cpo4cendE - _ZN39_INTERNAL_5f53c910_4_k_cu_395b361e_28284cuda3std3__419piecewise_constructE)
_ZN39_INTERNAL_5f53c910_4_k_cu_395b361e_28284cuda3std3__419piecewise_constructE:
	.zero		1
	.type		_ZN39_INTERNAL_5f53c910_4_k_cu_395b361e_28284cuda3std3__45__cpo4cendE,@object
	.size		_ZN39_INTERNAL_5f53c910_4_k_cu_395b361e_28284cuda3std3__45__cpo4cendE,(_ZN39_INTERNAL_5f53c910_4_k_cu_395b361e_28284cuda3std6ranges3__45__cpo4swapE - _ZN39_INTERNAL_5f53c910_4_k_cu_395b361e_28284cuda3std3__45__cpo4cendE)
_ZN39_INTERNAL_5f53c910_4_k_cu_395b361e_28284cuda3std3__45__cpo4cendE:
	.zero		1
	.type		_ZN39_INTERNAL_5f53c910_4_k_cu_395b361e_28284cuda3std6ranges3__45__cpo4swapE,@object
	.size		_ZN39_INTERNAL_5f53c910_4_k_cu_395b361e_28284cuda3std6ranges3__45__cpo4swapE,(.L_7 - _ZN39_INTERNAL_5f53c910_4_k_cu_395b361e_28284cuda3std6ranges3__45__cpo4swapE)
_ZN39_INTERNAL_5f53c910_4_k_cu_395b361e_28284cuda3std6ranges3__45__cpo4swapE:
	.zero		1
.L_7:


//--------------------- .nv.constant0._ZN7cutlass13device_kernelINS_4conv6kernel13ConvUniversalINS1_16ConvProblemShapeILNS1_8OperatorE1ELi3EEENS1_10collective14CollectiveConvINS1_46MainloopSm90TmaGmmaWarpSpecializedImplicitGemmILS5_1ELi11ELi3EN4cute5tupleIJNSA_1CILi2EEENSC_ILi1EEESE_EEENS1_36KernelImplicitTmaWarpSpecializedSm90ELi1EEENSB_IJNSC_ILi256EEENSC_ILi64EEENSB_IJNSC_ILi32EEEEEEEEENS_10bfloat16_tESN_NSA_8TiledMMAINSA_8MMA_AtomIJNSA_4SM904GMMA27MMA_64x64x16_F32BF16BF16_SSILNSR_5MajorE0ELST_1ELNSR_7ScaleInE1ELSU_1EEEEEENSA_6LayoutINSB_IJSE_SE_SE_EEENSB_IJNSC_ILi0EEESZ_SZ_EEEEENSB_IJNSA_10UnderscoreES12_S12_EEEEENS7_6detail26Sm90ImplicitGemmTileTraitsINSA_20SM90_TMA_LOAD_IM2COLENSA_14ComposedLayoutINSA_7SwizzleILi2ELi4ELi3EEENSA_18smem_ptr_flag_bitsILi16EEENSX_INSB_IJNSB_IJNSC_ILi8EEESK_EEENSB_IJSK_SE_EEENSB_IJSE_NSC_ILi11EEEEEEEEENSB_IJNSB_IJSK_SI_EEENSB_IJSE_SZ_EEENSB_IJSZ_NSC_ILi8192EEEEEEEEEEEEEvEENS16_INSA_23SM90_TMA_LOAD_MULTICASTENS18_INS19_ILi3ELi4ELi3EEES1C_NSX_INSB_IJNSB_IJSJ_SE_EEENSB_IJS1D_NSC_ILi4EEEEEES1H_EEENSB_IJS1K_NSB_IJSJ_NSC_ILi512EEEEEENSB_IJSZ_NSC_ILi2048EEEEEEEEEEEEEvEEEENS_8epilogue10collective6detail29Sm90TmaWarpSpecializedAdapterINS27_15DefaultEpilogueISN_NSB_IJNSB_IJllllEEESE_SZ_EEES2C_NS26_6thread17LinearCombinationISN_Li1EffLNS2D_9ScaleType4KindE0ELNS_15FloatRoundStyleE2ESN_EENS_4gemm15EpilogueDefaultEEEEEvvEEEEvNT_6ParamsE --------------------------
	.section	.nv.constant0._ZN7cutlass13device_kernelINS_4conv6kernel13ConvUniversalINS1_16ConvProblemShapeILNS1_8OperatorE1ELi3EEENS1_10collective14CollectiveConvINS1_46MainloopSm90TmaGmmaWarpSpecializedImplicitGemmILS5_1ELi11ELi3EN4cute5tupleIJNSA_1CILi2EEENSC_ILi1EEESE_EEENS1_36KernelImplicitTmaWarpSpecializedSm90ELi1EEENSB_IJNSC_ILi256EEENSC_ILi64EEENSB_IJNSC_ILi32EEEEEEEEENS_10bfloat16_tESN_NSA_8TiledMMAINSA_8MMA_AtomIJNSA_4SM904GMMA27MMA_64x64x16_F32BF16BF16_SSILNSR_5MajorE0ELST_1ELNSR_7ScaleInE1ELSU_1EEEEEENSA_6LayoutINSB_IJSE_SE_SE_EEENSB_IJNSC_ILi0EEESZ_SZ_EEEEENSB_IJNSA_10UnderscoreES12_S12_EEEEENS7_6detail26Sm90ImplicitGemmTileTraitsINSA_20SM90_TMA_LOAD_IM2COLENSA_14ComposedLayoutINSA_7SwizzleILi2ELi4ELi3EEENSA_18smem_ptr_flag_bitsILi16EEENSX_INSB_IJNSB_IJNSC_ILi8EEESK_EEENSB_IJSK_SE_EEENSB_IJSE_NSC_ILi11EEEEEEEEENSB_IJNSB_IJSK_SI_EEENSB_IJSE_SZ_EEENSB_IJSZ_NSC_ILi8192EEEEEEEEEEEEEvEENS16_INSA_23SM90_TMA_LOAD_MULTICASTENS18_INS19_ILi3ELi4ELi3EEES1C_NSX_INSB_IJNSB_IJSJ_SE_EEENSB_IJS1D_NSC_ILi4EEEEEES1H_EEENSB_IJS1K_NSB_IJSJ_NSC_ILi512EEEEEENSB_IJSZ_NSC_ILi2048EEEEEEEEEEEEEvEEEENS_8epilogue10collective6detail29Sm90TmaWarpSpecializedAdapterINS27_15DefaultEpilogueISN_NSB_IJNSB_IJllllEEESE_SZ_EEES2C_NS26_6thread17LinearCombinationISN_Li1EffLNS2D_9ScaleType4KindE0ELNS_15FloatRoundStyleE2ESN_EENS_4gemm15EpilogueDefaultEEEEEvvEEEEvNT_6ParamsE,"a",@progbits
	.sectionflags	@""
	.align	4
.nv.constant0._ZN7cutlass13device_kernelINS_4conv6kernel13ConvUniversalINS1_16ConvProblemShapeILNS1_8OperatorE1ELi3EEENS1_10collective14CollectiveConvINS1_46MainloopSm90TmaGmmaWarpSpecializedImplicitGemmILS5_1ELi11ELi3EN4cute5tupleIJNSA_1CILi2EEENSC_ILi1EEESE_EEENS1_36KernelImplicitTmaWarpSpecializedSm90ELi1EEENSB_IJNSC_ILi256EEENSC_ILi64EEENSB_IJNSC_ILi32EEEEEEEEENS_10bfloat16_tESN_NSA_8TiledMMAINSA_8MMA_AtomIJNSA_4SM904GMMA27MMA_64x64x16_F32BF16BF16_SSILNSR_5MajorE0ELST_1ELNSR_7ScaleInE1ELSU_1EEEEEENSA_6LayoutINSB_IJSE_SE_SE_EEENSB_IJNSC_ILi0EEESZ_SZ_EEEEENSB_IJNSA_10UnderscoreES12_S12_EEEEENS7_6detail26Sm90ImplicitGemmTileTraitsINSA_20SM90_TMA_LOAD_IM2COLENSA_14ComposedLayoutINSA_7SwizzleILi2ELi4ELi3EEENSA_18smem_ptr_flag_bitsILi16EEENSX_INSB_IJNSB_IJNSC_ILi8EEESK_EEENSB_IJSK_SE_EEENSB_IJSE_NSC_ILi11EEEEEEEEENSB_IJNSB_IJSK_SI_EEENSB_IJSE_SZ_EEENSB_IJSZ_NSC_ILi8192EEEEEEEEEEEEEvEENS16_INSA_23SM90_TMA_LOAD_MULTICASTENS18_INS19_ILi3ELi4ELi3EEES1C_NSX_INSB_IJNSB_IJSJ_SE_EEENSB_IJS1D_NSC_ILi4EEEEEES1H_EEENSB_IJS1K_NSB_IJSJ_NSC_ILi512EEEEEENSB_IJSZ_NSC_ILi2048EEEEEEEEEEEEEvEEEENS_8epilogue10collective6detail29Sm90TmaWarpSpecializedAdapterINS27_15DefaultEpilogueISN_NSB_IJNSB_IJllllEEESE_SZ_EEES2C_NS26_6thread17LinearCombinationISN_Li1EffLNS2D_9ScaleType4KindE0ELNS_15FloatRoundStyleE2ESN_EENS_4gemm15EpilogueDefaultEEEEEvvEEEEvNT_6ParamsE:
	.zero		1664


//--------------------- SYMBOLS --------------------------

	.type		.nv.reservedSmem.offset0,@object
	.size		.nv.reservedSmem.offset0,0x4
